	.target	sm_100a

	.elftype	@"ET_EXEC"


//--------------------- .note.nv.tkinfo           --------------------------
	.section	.note.nv.tkinfo,"",@"SHT_NOTE"
	.sectionflags	@"SHF_NOTE_NV_TKINFO"
	.tkinfo
        /*0018*/ 	.word	0x00000002
        /*0030*/ 	.string	""
        /*0030*/ 	.string	"ptxas"
        /*0030*/ 	.string	"Cuda compilation tools, release 13.0, V13.0.88"
        /*0030*/ 	.string	"Build cuda_13.0.r13.0/compiler.36424714_0"
        /*0030*/ 	.string	"-arch sm_100a -m 64 "



//--------------------- .note.nv.cuinfo           --------------------------
	.section	.note.nv.cuinfo,"",@"SHT_NOTE"
	.sectionflags	@"SHF_NOTE_NV_CUINFO"
        /*0018*/ 	.short	0x0002
        /*001a*/ 	.short	0x0064
        /*001c*/ 	.short	0x0082
	.zero		2


//--------------------- .nv.info                  --------------------------
	.section	.nv.info,"",@"SHT_CUDA_INFO"
	.align	4


	//----- nvinfo : EIATTR_REGCOUNT
	.align		4
        /*0000*/ 	.byte	0x04, 0x2f
        /*0002*/ 	.short	(.L_19 - .L_18)
	.align		4
.L_18:
        /*0004*/ 	.word	index@(_ZN7cutlass13device_kernelINS_4gemm6kernel13GemmUniversalIN4cute5tupleIJiiiiEEENS1_10collective13CollectiveMmaINS1_35MainloopSm100TmaUmmaWarpSpecializedILi4ELi2ELi4ENS5_IJNS4_1CILi2EEENSA_ILi1EEESC_EEEEENS5_IJNSA_ILi256EEENSA_ILi64EEENSA_ILi32EEEEEENS_6half_tENS5_IJlSC_lEEESJ_SK_NS4_8TiledMMAINS4_8MMA_AtomIJNS4_26SM100_MMA_F16BF16_2x1SM_SSISJ_SJ_fLi256ELi64ELNS4_4UMMA5MajorE0ELSP_0ELNSO_7ScaleInE0ELSQ_0EEEEEENS4_6LayoutINS5_IJSC_SC_SC_EEENS5_IJNSA_ILi0EEESV_SV_EEEEENS5_IJNS4_10UnderscoreESY_SY_EEEEENS4_18SM100_TMA_2SM_LOADENS4_14ComposedLayoutINS4_7SwizzleILi2ELi4ELi3EEENS4_18smem_ptr_flag_bitsILi16EEENST_INS5_IJNSA_ILi8EEESH_EEENS5_IJSH_SC_EEEEEEEvNS4_8identityES11_S1B_vS1C_EENS_8epilogue10collective18CollectiveEpilogueINS1E_23Sm100TmaWarpSpecializedILi3ELi2ELi32ELb1ELb0EEEJNS5_IJNSA_ILi128EEESG_SH_EEENS5_IJNST_IS1J_SC_EENST_ISH_SC_EEEEESJ_SK_SJ_SK_NS1E_6fusion15FusionCallbacksIS1I_NS1O_17LinearCombinationISJ_fSJ_fLNS_15FloatRoundStyleE2EEES1K_S1N_JEEENS4_5SM1004TMEM4LOAD26SM100_TMEM_LOAD_32dp32b32xENS4_13SM90_TMA_LOADES1B_NS4_39AutoVectorizingCopyWithAssumedAlignmentILi128EEENS4_14SM90_TMA_STOREES1B_S20_S20_EEEvvEEEEvNT_6ParamsE)
        /*0008*/ 	.word	0x00000072


	//----- nvinfo : EIATTR_FRAME_SIZE
	.align		4
.L_19:
        /*000c*/ 	.byte	0x04, 0x11
        /*000e*/ 	.short	(.L_21 - .L_20)
	.align		4
.L_20:
        /*0010*/ 	.word	index@($__internal_2_$__cuda_sm10x_tcgen05_guardrail_trap_unallocated_columns_being_dealloced)
        /*0014*/ 	.word	0x00000000


	//----- nvinfo : EIATTR_FRAME_SIZE
	.align		4
.L_21:
        /*0018*/ 	.byte	0x04, 0x11
        /*001a*/ 	.short	(.L_23 - .L_22)
	.align		4
.L_22:
        /*001c*/ 	.word	index@($__internal_1_$__cuda_sm10x_tcgen05_guardrail_trap_phase_invalid_during_alloc)
        /*0020*/ 	.word	0x00000000


	//----- nvinfo : EIATTR_FRAME_SIZE
	.align		4
.L_23:
        /*0024*/ 	.byte	0x04, 0x11
        /*0026*/ 	.short	(.L_25 - .L_24)
	.align		4
.L_24:
        /*0028*/ 	.word	index@($__internal_0_$__cuda_sm10x_tcgen05_guardrail_trap_col_being_dealloced_not_returned_by_alloc)
        /*002c*/ 	.word	0x00000000


	//----- nvinfo : EIATTR_FRAME_SIZE
	.align		4
.L_25:
        /*0030*/ 	.byte	0x04, 0x11
        /*0032*/ 	.short	(.L_27 - .L_26)
	.align		4
.L_26:
        /*0034*/ 	.word	index@(_ZN7cutlass13device_kernelINS_4gemm6kernel13GemmUniversalIN4cute5tupleIJiiiiEEENS1_10collective13CollectiveMmaINS1_35MainloopSm100TmaUmmaWarpSpecializedILi4ELi2ELi4ENS5_IJNS4_1CILi2EEENSA_ILi1EEESC_EEEEENS5_IJNSA_ILi256EEENSA_ILi64EEENSA_ILi32EEEEEENS_6half_tENS5_IJlSC_lEEESJ_SK_NS4_8TiledMMAINS4_8MMA_AtomIJNS4_26SM100_MMA_F16BF16_2x1SM_SSISJ_SJ_fLi256ELi64ELNS4_4UMMA5MajorE0ELSP_0ELNSO_7ScaleInE0ELSQ_0EEEEEENS4_6LayoutINS5_IJSC_SC_SC_EEENS5_IJNSA_ILi0EEESV_SV_EEEEENS5_IJNS4_10UnderscoreESY_SY_EEEEENS4_18SM100_TMA_2SM_LOADENS4_14ComposedLayoutINS4_7SwizzleILi2ELi4ELi3EEENS4_18smem_ptr_flag_bitsILi16EEENST_INS5_IJNSA_ILi8EEESH_EEENS5_IJSH_SC_EEEEEEEvNS4_8identityES11_S1B_vS1C_EENS_8epilogue10collective18CollectiveEpilogueINS1E_23Sm100TmaWarpSpecializedILi3ELi2ELi32ELb1ELb0EEEJNS5_IJNSA_ILi128EEESG_SH_EEENS5_IJNST_IS1J_SC_EENST_ISH_SC_EEEEESJ_SK_SJ_SK_NS1E_6fusion15FusionCallbacksIS1I_NS1O_17LinearCombinationISJ_fSJ_fLNS_15FloatRoundStyleE2EEES1K_S1N_JEEENS4_5SM1004TMEM4LOAD26SM100_TMEM_LOAD_32dp32b32xENS4_13SM90_TMA_LOADES1B_NS4_39AutoVectorizingCopyWithAssumedAlignmentILi128EEENS4_14SM90_TMA_STOREES1B_S20_S20_EEEvvEEEEvNT_6ParamsE)
        /*0038*/ 	.word	0x00000000


	//----- nvinfo : EIATTR_MIN_STACK_SIZE
	.align		4
.L_27:
        /*003c*/ 	.byte	0x04, 0x12
        /*003e*/ 	.short	(.L_29 - .L_28)
	.align		4
.L_28:
        /*0040*/ 	.word	index@(_ZN7cutlass13device_kernelINS_4gemm6kernel13GemmUniversalIN4cute5tupleIJiiiiEEENS1_10collective13CollectiveMmaINS1_35MainloopSm100TmaUmmaWarpSpecializedILi4ELi2ELi4ENS5_IJNS4_1CILi2EEENSA_ILi1EEESC_EEEEENS5_IJNSA_ILi256EEENSA_ILi64EEENSA_ILi32EEEEEENS_6half_tENS5_IJlSC_lEEESJ_SK_NS4_8TiledMMAINS4_8MMA_AtomIJNS4_26SM100_MMA_F16BF16_2x1SM_SSISJ_SJ_fLi256ELi64ELNS4_4UMMA5MajorE0ELSP_0ELNSO_7ScaleInE0ELSQ_0EEEEEENS4_6LayoutINS5_IJSC_SC_SC_EEENS5_IJNSA_ILi0EEESV_SV_EEEEENS5_IJNS4_10UnderscoreESY_SY_EEEEENS4_18SM100_TMA_2SM_LOADENS4_14ComposedLayoutINS4_7SwizzleILi2ELi4ELi3EEENS4_18smem_ptr_flag_bitsILi16EEENST_INS5_IJNSA_ILi8EEESH_EEENS5_IJSH_SC_EEEEEEEvNS4_8identityES11_S1B_vS1C_EENS_8epilogue10collective18CollectiveEpilogueINS1E_23Sm100TmaWarpSpecializedILi3ELi2ELi32ELb1ELb0EEEJNS5_IJNSA_ILi128EEESG_SH_EEENS5_IJNST_IS1J_SC_EENST_ISH_SC_EEEEESJ_SK_SJ_SK_NS1E_6fusion15FusionCallbacksIS1I_NS1O_17LinearCombinationISJ_fSJ_fLNS_15FloatRoundStyleE2EEES1K_S1N_JEEENS4_5SM1004TMEM4LOAD26SM100_TMEM_LOAD_32dp32b32xENS4_13SM90_TMA_LOADES1B_NS4_39AutoVectorizingCopyWithAssumedAlignmentILi128EEENS4_14SM90_TMA_STOREES1B_S20_S20_EEEvvEEEEvNT_6ParamsE)
        /*0044*/ 	.word	0x00000000
.L_29:


//--------------------- .nv.compat                --------------------------
	.section	.nv.compat,"",@"SHT_CUDA_COMPAT_INFO"
	.align	4
        /*0000*/ 	.byte	0x02, 0x09, 0x01, 0x00, 0x02, 0x02, 0x02, 0x00, 0x02, 0x05, 0x05, 0x00, 0x03, 0x07, 0x01, 0x01
        /*0010*/ 	.byte	0x02, 0x03, 0x01, 0x00, 0x02, 0x06, 0x01, 0x00, 0x04, 0x0b, 0x08, 0x00, 0x09, 0x00, 0x00, 0x00
        /*0020*/ 	.byte	0x00, 0x00, 0x00, 0x00


//--------------------- .nv.info._ZN7cutlass13device_kernelINS_4gemm6kernel13GemmUniversalIN4cute5tupleIJiiiiEEENS1_10collective13CollectiveMmaINS1_35MainloopSm100TmaUmmaWarpSpecializedILi4ELi2ELi4ENS5_IJNS4_1CILi2EEENSA_ILi1EEESC_EEEEENS5_IJNSA_ILi256EEENSA_ILi64EEENSA_ILi32EEEEEENS_6half_tENS5_IJlSC_lEEESJ_SK_NS4_8TiledMMAINS4_8MMA_AtomIJNS4_26SM100_MMA_F16BF16_2x1SM_SSISJ_SJ_fLi256ELi64ELNS4_4UMMA5MajorE0ELSP_0ELNSO_7ScaleInE0ELSQ_0EEEEEENS4_6LayoutINS5_IJSC_SC_SC_EEENS5_IJNSA_ILi0EEESV_SV_EEEEENS5_IJNS4_10UnderscoreESY_SY_EEEEENS4_18SM100_TMA_2SM_LOADENS4_14ComposedLayoutINS4_7SwizzleILi2ELi4ELi3EEENS4_18smem_ptr_flag_bitsILi16EEENST_INS5_IJNSA_ILi8EEESH_EEENS5_IJSH_SC_EEEEEEEvNS4_8identityES11_S1B_vS1C_EENS_8epilogue10collective18CollectiveEpilogueINS1E_23Sm100TmaWarpSpecializedILi3ELi2ELi32ELb1ELb0EEEJNS5_IJNSA_ILi128EEESG_SH_EEENS5_IJNST_IS1J_SC_EENST_ISH_SC_EEEEESJ_SK_SJ_SK_NS1E_6fusion15FusionCallbacksIS1I_NS1O_17LinearCombinationISJ_fSJ_fLNS_15FloatRoundStyleE2EEES1K_S1N_JEEENS4_5SM1004TMEM4LOAD26SM100_TMEM_LOAD_32dp32b32xENS4_13SM90_TMA_LOADES1B_NS4_39AutoVectorizingCopyWithAssumedAlignmentILi128EEENS4_14SM90_TMA_STOREES1B_S20_S20_EEEvvEEEEvNT_6ParamsE --------------------------
	.section	.nv.info._ZN7cutlass13device_kernelINS_4gemm6kernel13GemmUniversalIN4cute5tupleIJiiiiEEENS1_10collective13CollectiveMmaINS1_35MainloopSm100TmaUmmaWarpSpecializedILi4ELi2ELi4ENS5_IJNS4_1CILi2EEENSA_ILi1EEESC_EEEEENS5_IJNSA_ILi256EEENSA_ILi64EEENSA_ILi32EEEEEENS_6half_tENS5_IJlSC_lEEESJ_SK_NS4_8TiledMMAINS4_8MMA_AtomIJNS4_26SM100_MMA_F16BF16_2x1SM_SSISJ_SJ_fLi256ELi64ELNS4_4UMMA5MajorE0ELSP_0ELNSO_7ScaleInE0ELSQ_0EEEEEENS4_6LayoutINS5_IJSC_SC_SC_EEENS5_IJNSA_ILi0EEESV_SV_EEEEENS5_IJNS4_10UnderscoreESY_SY_EEEEENS4_18SM100_TMA_2SM_LOADENS4_14ComposedLayoutINS4_7SwizzleILi2ELi4ELi3EEENS4_18smem_ptr_flag_bitsILi16EEENST_INS5_IJNSA_ILi8EEESH_EEENS5_IJSH_SC_EEEEEEEvNS4_8identityES11_S1B_vS1C_EENS_8epilogue10collective18CollectiveEpilogueINS1E_23Sm100TmaWarpSpecializedILi3ELi2ELi32ELb1ELb0EEEJNS5_IJNSA_ILi128EEESG_SH_EEENS5_IJNST_IS1J_SC_EENST_ISH_SC_EEEEESJ_SK_SJ_SK_NS1E_6fusion15FusionCallbacksIS1I_NS1O_17LinearCombinationISJ_fSJ_fLNS_15FloatRoundStyleE2EEES1K_S1N_JEEENS4_5SM1004TMEM4LOAD26SM100_TMEM_LOAD_32dp32b32xENS4_13SM90_TMA_LOADES1B_NS4_39AutoVectorizingCopyWithAssumedAlignmentILi128EEENS4_14SM90_TMA_STOREES1B_S20_S20_EEEvvEEEEvNT_6ParamsE,"",@"SHT_CUDA_INFO"
	.sectionflags	@""
	.align	4


	//----- nvinfo : EIATTR_CUDA_API_VERSION
	.align		4
        /*0000*/ 	.byte	0x04, 0x37
        /*0002*/ 	.short	(.L_31 - .L_30)
.L_30:
        /*0004*/ 	.word	0x00000082


	//----- nvinfo : EIATTR_KPARAM_INFO
	.align		4
.L_31:
        /*0008*/ 	.byte	0x04, 0x17
        /*000a*/ 	.short	(.L_33 - .L_32)
.L_32:
        /*000c*/ 	.word	0x00000000
        /*0010*/ 	.short	0x0000
        /*0012*/ 	.short	0x0000
        /*0014*/ 	.byte	0x00, 0xf0, 0x01, 0x20


	//----- nvinfo : EIATTR_AT_ENTRY_FRAGMENTS
	.align		4
.L_33:
        /*0018*/ 	.byte	0x04, 0x4f
        /*001a*/ 	.short	(.L_35 - .L_34)


	//   ....[0]....
.L_34:
        /*001c*/ 	.word	0x00000007


	//----- nvinfo : EIATTR_RESERVED_SMEM_USED
	.align		4
.L_35:
        /*0020*/ 	.byte	0x01, 0x41
	.zero		2


	//----- nvinfo : EIATTR_SPARSE_MMA_MASK
	.align		4
        /*0024*/ 	.byte	0x03, 0x50
        /*0026*/ 	.short	0x0000


	//----- nvinfo : EIATTR_TCGEN05_2CTA_USED
	.align		4
        /*0028*/ 	.byte	0x01, 0x52
	.zero		2


	//----- nvinfo : EIATTR_MAXREG_COUNT
	.align		4
        /*002c*/ 	.byte	0x03, 0x1b
        /*002e*/ 	.short	0x00ff


	//----- nvinfo : EIATTR_NUM_BARRIERS
	.align		4
        /*0030*/ 	.byte	0x02, 0x4c
        /*0032*/ 	.byte	0x07
	.zero		1


	//----- nvinfo : EIATTR_EXTERNS
	.align		4
        /*0034*/ 	.byte	0x04, 0x0f
        /*0036*/ 	.short	(.L_37 - .L_36)


	//   ....[0]....
	.align		4
.L_36:
        /*0038*/ 	.word	index@(__assertfail)


	//----- nvinfo : EIATTR_MERCURY_ISA_VERSION
	.align		4
.L_37:
        /*003c*/ 	.byte	0x03, 0x5f
        /*003e*/ 	.short	0x0101


	//----- nvinfo : EIATTR_INT_WARP_WIDE_INSTR_OFFSETS
	.align		4
        /*0040*/ 	.byte	0x04, 0x31
        /*0042*/ 	.short	(.L_39 - .L_38)


	//   ....[0]....
.L_38:
        /*0044*/ 	.word	0x00000cf0


	//   ....[1]....
        /*0048*/ 	.word	0x00000d90


	//   ....[2]....
        /*004c*/ 	.word	0x000020f0


	//   ....[3]....
        /*0050*/ 	.word	0x00003ee0


	//   ....[4]....
        /*0054*/ 	.word	0x00003f10


	//   ....[5]....
        /*0058*/ 	.word	0x00003f60


	//   ....[6]....
        /*005c*/ 	.word	0x00004850


	//   ....[7]....
        /*0060*/ 	.word	0x00004870


	//   ....[8]....
        /*0064*/ 	.word	0x00004b40


	//   ....[9]....
        /*0068*/ 	.word	0x00004c70


	//----- nvinfo : EIATTR_COOP_GROUP_MASK_REGIDS
	.align		4
.L_39:
        /*006c*/ 	.byte	0x04, 0x29
        /*006e*/ 	.short	(.L_41 - .L_40)


	//   ....[0]....
.L_40:
        /*0070*/ 	.word	0xffffffff


	//   ....[1]....
        /*0074*/ 	.word	0xffffffff


	//   ....[2]....
        /*0078*/ 	.word	0xffffffff


	//   ....[3]....
        /*007c*/ 	.word	0xffffffff


	//   ....[4]....
        /*0080*/ 	.word	0xffffffff


	//   ....[5]....
        /*0084*/ 	.word	0xffffffff


	//   ....[6]....
        /*0088*/ 	.word	0xffffffff


	//   ....[7]....
        /*008c*/ 	.word	0xffffffff


	//   ....[8]....
        /*0090*/ 	.word	0xffffffff


	//   ....[9]....
        /*0094*/ 	.word	0xffffffff


	//   ....[10]....
        /*0098*/ 	.word	0xffffffff


	//   ....[11]....
        /*009c*/ 	.word	0xffffffff


	//   ....[12]....
        /*00a0*/ 	.word	0xffffffff


	//   ....[13]....
        /*00a4*/ 	.word	0xffffffff


	//----- nvinfo : EIATTR_COOP_GROUP_INSTR_OFFSETS
	.align		4
.L_41:
        /*00a8*/ 	.byte	0x04, 0x28
        /*00aa*/ 	.short	(.L_43 - .L_42)


	//   ....[0]....
.L_42:
        /*00ac*/ 	.word	0x000000c0


	//   ....[1]....
        /*00b0*/ 	.word	0x00000500


	//   ....[2]....
        /*00b4*/ 	.word	0x00000680


	//   ....[3]....
        /*00b8*/ 	.word	0x000007f0


	//   ....[4]....
        /*00bc*/ 	.word	0x000008e0


	//   ....[5]....
        /*00c0*/ 	.word	0x00000a40


	//   ....[6]....
        /*00c4*/ 	.word	0x00000bd0


	//   ....[7]....
        /*00c8*/ 	.word	0x00000e10


	//   ....[8]....
        /*00cc*/ 	.word	0x00001fd0


	//   ....[9]....
        /*00d0*/ 	.word	0x00002db0


	//   ....[10]....
        /*00d4*/ 	.word	0x00003280


	//   ....[11]....
        /*00d8*/ 	.word	0x000032b0


	//   ....[12]....
        /*00dc*/ 	.word	0x00003df0


	//   ....[13]....
        /*00e0*/ 	.word	0x00004000


	//----- nvinfo : EIATTR_VRC_CTA_INIT_COUNT
	.align		4
.L_43:
        /*00e4*/ 	.byte	0x02, 0x4a
        /*00e6*/ 	.byte	0x80
	.zero		1


	//----- nvinfo : EIATTR_SYSCALL_OFFSETS
	.align		4
        /*00e8*/ 	.byte	0x04, 0x46
        /*00ea*/ 	.short	(.L_45 - .L_44)


	//   ....[0]....
.L_44:
        /*00ec*/ 	.word	0x00005820


	//   ....[1]....
        /*00f0*/ 	.word	0x00005910


	//   ....[2]....
        /*00f4*/ 	.word	0x00006150


	//   ....[3]....
        /*00f8*/ 	.word	0x00006e00


	//----- nvinfo : EIATTR_MBARRIER_INSTR_OFFSETS
	.align		4
.L_45:
        /*00fc*/ 	.byte	0x04, 0x39
        /*00fe*/ 	.short	(.L_47 - .L_46)


	//   ....[0]....
.L_46:
        /*0100*/ 	.word	0x000005f0
        /*0104*/ 	.word	0x000000ff
        /*0108*/ 	.word	0x00000000
        /*010c*/ 	.short	0x0100
        /*010e*/ 	.byte	0x08
	.zero		1


	//   ....[1]....
        /*0110*/ 	.word	0x00000600
        /*0114*/ 	.word	0x000000ff
        /*0118*/ 	.word	0x00000020
        /*011c*/ 	.short	0x0100
        /*011e*/ 	.byte	0x08
	.zero		1


	//   ....[2]....
        /*0120*/ 	.word	0x00000610
        /*0124*/ 	.word	0x000000ff
        /*0128*/ 	.word	0x00000008
        /*012c*/ 	.short	0x0100
        /*012e*/ 	.byte	0x08
	.zero		1


	//   ....[3]....
        /*0130*/ 	.word	0x00000620
        /*0134*/ 	.word	0x000000ff
        /*0138*/ 	.word	0x00000028
        /*013c*/ 	.short	0x0100
        /*013e*/ 	.byte	0x08
	.zero		1


	//   ....[4]....
        /*0140*/ 	.word	0x00000630
        /*0144*/ 	.word	0x000000ff
        /*0148*/ 	.word	0x00000010
        /*014c*/ 	.short	0x0100
        /*014e*/ 	.byte	0x08
	.zero		1


	//   ....[5]....
        /*0150*/ 	.word	0x00000640
        /*0154*/ 	.word	0x000000ff
        /*0158*/ 	.word	0x00000030
        /*015c*/ 	.short	0x0100
        /*015e*/ 	.byte	0x08
	.zero		1


	//   ....[6]....
        /*0160*/ 	.word	0x00000650
        /*0164*/ 	.word	0x000000ff
        /*0168*/ 	.word	0x00000018
        /*016c*/ 	.short	0x0100
        /*016e*/ 	.byte	0x08
	.zero		1


	//   ....[7]....
        /*0170*/ 	.word	0x00000660
        /*0174*/ 	.word	0x000000ff
        /*0178*/ 	.word	0x00000038
        /*017c*/ 	.short	0x0100
        /*017e*/ 	.byte	0x08
	.zero		1


	//   ....[8]....
        /*0180*/ 	.word	0x00000780
        /*0184*/ 	.word	0x000000ff
        /*0188*/ 	.word	0x00000040
        /*018c*/ 	.short	0x0100
        /*018e*/ 	.byte	0x09
	.zero		1


	//   ....[9]....
        /*0190*/ 	.word	0x00000790
        /*0194*/ 	.word	0x000000ff
        /*0198*/ 	.word	0x00000058
        /*019c*/ 	.short	0x0100
        /*019e*/ 	.byte	0x09
	.zero		1


	//   ....[10]....
        /*01a0*/ 	.word	0x000007a0
        /*01a4*/ 	.word	0x000000ff
        /*01a8*/ 	.word	0x00000048
        /*01ac*/ 	.short	0x0100
        /*01ae*/ 	.byte	0x09
	.zero		1


	//   ....[11]....
        /*01b0*/ 	.word	0x000007b0
        /*01b4*/ 	.word	0x000000ff
        /*01b8*/ 	.word	0x00000060
        /*01bc*/ 	.short	0x0100
        /*01be*/ 	.byte	0x09
	.zero		1


	//   ....[12]....
        /*01c0*/ 	.word	0x000007c0
        /*01c4*/ 	.word	0x000000ff
        /*01c8*/ 	.word	0x00000050
        /*01cc*/ 	.short	0x0100
        /*01ce*/ 	.byte	0x09
	.zero		1


	//   ....[13]....
        /*01d0*/ 	.word	0x000007d0
        /*01d4*/ 	.word	0x000000ff
        /*01d8*/ 	.word	0x00000068
        /*01dc*/ 	.short	0x0100
        /*01de*/ 	.byte	0x09
	.zero		1


	//   ....[14]....
        /*01e0*/ 	.word	0x000008b0
        /*01e4*/ 	.word	0x000000ff
        /*01e8*/ 	.word	0x00000070
        /*01ec*/ 	.short	0x0100
        /*01ee*/ 	.byte	0x08
	.zero		1


	//   ....[15]....
        /*01f0*/ 	.word	0x000008c0
        /*01f4*/ 	.word	0x000000ff
        /*01f8*/ 	.word	0x00000078
        /*01fc*/ 	.short	0x0100
        /*01fe*/ 	.byte	0x08
	.zero		1


	//   ....[16]....
        /*0200*/ 	.word	0x000009f0
        /*0204*/ 	.word	0x000000ff
        /*0208*/ 	.word	0x00000080
        /*020c*/ 	.short	0x0100
        /*020e*/ 	.byte	0x08
	.zero		1


	//   ....[17]....
        /*0210*/ 	.word	0x00000a00
        /*0214*/ 	.word	0x000000ff
        /*0218*/ 	.word	0x00000090
        /*021c*/ 	.short	0x0100
        /*021e*/ 	.byte	0x08
	.zero		1


	//   ....[18]....
        /*0220*/ 	.word	0x00000a10
        /*0224*/ 	.word	0x000000ff
        /*0228*/ 	.word	0x00000088
        /*022c*/ 	.short	0x0100
        /*022e*/ 	.byte	0x08
	.zero		1


	//   ....[19]....
        /*0230*/ 	.word	0x00000a20
        /*0234*/ 	.word	0x000000ff
        /*0238*/ 	.word	0x00000098
        /*023c*/ 	.short	0x0100
        /*023e*/ 	.byte	0x08
	.zero		1


	//   ....[20]....
        /*0240*/ 	.word	0x00000b40
        /*0244*/ 	.word	0x000000ff
        /*0248*/ 	.word	0x000000a0
        /*024c*/ 	.short	0x0100
        /*024e*/ 	.byte	0x09
	.zero		1


	//   ....[21]....
        /*0250*/ 	.word	0x00000b50
        /*0254*/ 	.word	0x000000ff
        /*0258*/ 	.word	0x000000c0
        /*025c*/ 	.short	0x0100
        /*025e*/ 	.byte	0x09
	.zero		1


	//   ....[22]....
        /*0260*/ 	.word	0x00000b60
        /*0264*/ 	.word	0x000000ff
        /*0268*/ 	.word	0x000000a8
        /*026c*/ 	.short	0x0100
        /*026e*/ 	.byte	0x09
	.zero		1


	//   ....[23]....
        /*0270*/ 	.word	0x00000b70
        /*0274*/ 	.word	0x000000ff
        /*0278*/ 	.word	0x000000c8
        /*027c*/ 	.short	0x0100
        /*027e*/ 	.byte	0x09
	.zero		1


	//   ....[24]....
        /*0280*/ 	.word	0x00000b80
        /*0284*/ 	.word	0x000000ff
        /*0288*/ 	.word	0x000000b0
        /*028c*/ 	.short	0x0100
        /*028e*/ 	.byte	0x09
	.zero		1


	//   ....[25]....
        /*0290*/ 	.word	0x00000b90
        /*0294*/ 	.word	0x000000ff
        /*0298*/ 	.word	0x000000d0
        /*029c*/ 	.short	0x0100
        /*029e*/ 	.byte	0x09
	.zero		1


	//   ....[26]....
        /*02a0*/ 	.word	0x00000ba0
        /*02a4*/ 	.word	0x000000ff
        /*02a8*/ 	.word	0x000000b8
        /*02ac*/ 	.short	0x0100
        /*02ae*/ 	.byte	0x09
	.zero		1


	//   ....[27]....
        /*02b0*/ 	.word	0x00000bb0
        /*02b4*/ 	.word	0x000000ff
        /*02b8*/ 	.word	0x000000d8
        /*02bc*/ 	.short	0x0100
        /*02be*/ 	.byte	0x09
	.zero		1


	//   ....[28]....
        /*02c0*/ 	.word	0x00000ca0
        /*02c4*/ 	.word	0x000000ff
        /*02c8*/ 	.word	0x000000e0
        /*02cc*/ 	.short	0x0100
        /*02ce*/ 	.byte	0x08
	.zero		1


	//   ....[29]....
        /*02d0*/ 	.word	0x00000cb0
        /*02d4*/ 	.word	0x000000ff
        /*02d8*/ 	.word	0x000000f0
        /*02dc*/ 	.short	0x0100
        /*02de*/ 	.byte	0x08
	.zero		1


	//   ....[30]....
        /*02e0*/ 	.word	0x00000cc0
        /*02e4*/ 	.word	0x000000ff
        /*02e8*/ 	.word	0x000000e8
        /*02ec*/ 	.short	0x0100
        /*02ee*/ 	.byte	0x08
	.zero		1


	//   ....[31]....
        /*02f0*/ 	.word	0x00000cd0
        /*02f4*/ 	.word	0x000000ff
        /*02f8*/ 	.word	0x000000f8
        /*02fc*/ 	.short	0x0100
        /*02fe*/ 	.byte	0x08
	.zero		1


	//   ....[32]....
        /*0300*/ 	.word	0x00000dc0
        /*0304*/ 	.word	0x000000ff
        /*0308*/ 	.word	0x00000100
        /*030c*/ 	.short	0x0100
        /*030e*/ 	.byte	0x06
	.zero		1


	//   ....[33]....
        /*0310*/ 	.word	0x000017d0
        /*0314*/ 	.word	0x00000002
        /*0318*/ 	.word	0x000000f0
        /*031c*/ 	.short	0x010a
        /*031e*/ 	.byte	0xff
	.zero		1


	//   ....[34]....
        /*0320*/ 	.word	0x00001800
        /*0324*/ 	.word	0x00000002
        /*0328*/ 	.word	0x000000e0
        /*032c*/ 	.short	0x0101
        /*032e*/ 	.byte	0xff
	.zero		1


	//   ....[35]....
        /*0330*/ 	.word	0x000018d0
        /*0334*/ 	.word	0x000000ff
        /*0338*/ 	.word	0x00000020
        /*033c*/ 	.short	0x010a
        /*033e*/ 	.byte	0x08
	.zero		1


	//   ....[36]....
        /*0340*/ 	.word	0x000019d0
        /*0344*/ 	.word	0x000000ff
        /*0348*/ 	.word	0x00000020
        /*034c*/ 	.short	0x010a
        /*034e*/ 	.byte	0x21
	.zero		1


	//   ....[37]....
        /*0350*/ 	.word	0x00001b80
        /*0354*/ 	.word	0x000000ff
        /*0358*/ 	.word	0x00000020
        /*035c*/ 	.short	0x010a
        /*035e*/ 	.byte	0x08
	.zero		1


	//   ....[38]....
        /*0360*/ 	.word	0x00001c80
        /*0364*/ 	.word	0x000000ff
        /*0368*/ 	.word	0x00000078
        /*036c*/ 	.short	0x0101
        /*036e*/ 	.byte	0x04
	.zero		1


	//   ....[39]....
        /*0370*/ 	.word	0x00001ca0
        /*0374*/ 	.word	0x000000ff
        /*0378*/ 	.word	0x00000020
        /*037c*/ 	.short	0x010a
        /*037e*/ 	.byte	0x08
	.zero		1


	//   ....[40]....
        /*0380*/ 	.word	0x00001d20
        /*0384*/ 	.word	0x000000ff
        /*0388*/ 	.word	0x00000020
        /*038c*/ 	.short	0x010a
        /*038e*/ 	.byte	0x11
	.zero		1


	//   ....[41]....
        /*0390*/ 	.word	0x00001eb0
        /*0394*/ 	.word	0x000000ff
        /*0398*/ 	.word	0x00000020
        /*039c*/ 	.short	0x010a
        /*039e*/ 	.byte	0x08
	.zero		1


	//   ....[42]....
        /*03a0*/ 	.word	0x00002000
        /*03a4*/ 	.word	0x00000002
        /*03a8*/ 	.word	0x00000080
        /*03ac*/ 	.short	0x010a
        /*03ae*/ 	.byte	0xff
	.zero		1


	//   ....[43]....
        /*03b0*/ 	.word	0x000020c0
        /*03b4*/ 	.word	0x00000002
        /*03b8*/ 	.word	0x00000000
        /*03bc*/ 	.short	0x0101
        /*03be*/ 	.byte	0xff
	.zero		1


	//   ....[44]....
        /*03c0*/ 	.word	0x00002620
        /*03c4*/ 	.word	0x000000ff
        /*03c8*/ 	.word	0x00000000
        /*03cc*/ 	.short	0x010a
        /*03ce*/ 	.byte	0x05
	.zero		1


	//   ....[45]....
        /*03d0*/ 	.word	0x000026b0
        /*03d4*/ 	.word	0x000000ff
        /*03d8*/ 	.word	0x00000000
        /*03dc*/ 	.short	0x010a
        /*03de*/ 	.byte	0x05
	.zero		1


	//   ....[46]....
        /*03e0*/ 	.word	0x00002740
        /*03e4*/ 	.word	0x000000ff
        /*03e8*/ 	.word	0x00000000
        /*03ec*/ 	.short	0x010a
        /*03ee*/ 	.byte	0x05
	.zero		1


	//   ....[47]....
        /*03f0*/ 	.word	0x000027e0
        /*03f4*/ 	.word	0x00000000
        /*03f8*/ 	.word	0x00000000
        /*03fc*/ 	.short	0x010a
        /*03fe*/ 	.byte	0xff
	.zero		1


	//   ....[48]....
        /*0400*/ 	.word	0x00002910
        /*0404*/ 	.word	0x00000000
        /*0408*/ 	.word	0x000000e0
        /*040c*/ 	.short	0x010a
        /*040e*/ 	.byte	0xff
	.zero		1


	//   ....[49]....
        /*0410*/ 	.word	0x00002980
        /*0414*/ 	.word	0x00000000
        /*0418*/ 	.word	0x00000000
        /*041c*/ 	.short	0x0101
        /*041e*/ 	.byte	0xff
	.zero		1


	//   ....[50]....
        /*0420*/ 	.word	0x000029a0
        /*0424*/ 	.word	0x000000ff
        /*0428*/ 	.word	0x00000090
        /*042c*/ 	.short	0x010a
        /*042e*/ 	.byte	0x05
	.zero		1


	//   ....[51]....
        /*0430*/ 	.word	0x00002ac0
        /*0434*/ 	.word	0x00000000
        /*0438*/ 	.word	0x00000080
        /*043c*/ 	.short	0x010a
        /*043e*/ 	.byte	0xff
	.zero		1


	//   ....[52]....
        /*0440*/ 	.word	0x00002bc0
        /*0444*/ 	.word	0x00000000
        /*0448*/ 	.word	0x00000000
        /*044c*/ 	.short	0x0101
        /*044e*/ 	.byte	0xff
	.zero		1


	//   ....[53]....
        /*0450*/ 	.word	0x00002c50
        /*0454*/ 	.word	0x000000ff
        /*0458*/ 	.word	0x00000090
        /*045c*/ 	.short	0x0106
        /*045e*/ 	.byte	0x05
	.zero		1


	//   ....[54]....
        /*0460*/ 	.word	0x00002c70
        /*0464*/ 	.word	0x000000ff
        /*0468*/ 	.word	0x00000090
        /*046c*/ 	.short	0x010a
        /*046e*/ 	.byte	0x05
	.zero		1


	//   ....[55]....
        /*0470*/ 	.word	0x00002d00
        /*0474*/ 	.word	0x000000ff
        /*0478*/ 	.word	0x00000090
        /*047c*/ 	.short	0x0106
        /*047e*/ 	.byte	0x04
	.zero		1


	//   ....[56]....
        /*0480*/ 	.word	0x00002d40
        /*0484*/ 	.word	0x00000000
        /*0488*/ 	.word	0x00000090
        /*048c*/ 	.short	0x010a
        /*048e*/ 	.byte	0xff
	.zero		1


	//   ....[57]....
        /*0490*/ 	.word	0x00002f80
        /*0494*/ 	.word	0x000000ff
        /*0498*/ 	.word	0x00000008
        /*049c*/ 	.short	0x010a
        /*049e*/ 	.byte	0x06
	.zero		1


	//   ....[58]....
        /*04a0*/ 	.word	0x00002fa0
        /*04a4*/ 	.word	0x000000ff
        /*04a8*/ 	.word	0x00000008
        /*04ac*/ 	.short	0x010a
        /*04ae*/ 	.byte	0x06
	.zero		1


	//   ....[59]....
        /*04b0*/ 	.word	0x00003130
        /*04b4*/ 	.word	0x000000ff
        /*04b8*/ 	.word	0x00000008
        /*04bc*/ 	.short	0x010a
        /*04be*/ 	.byte	0x06
	.zero		1


	//   ....[60]....
        /*04c0*/ 	.word	0x00003150
        /*04c4*/ 	.word	0x000000ff
        /*04c8*/ 	.word	0x00000008
        /*04cc*/ 	.short	0x010a
        /*04ce*/ 	.byte	0x06
	.zero		1


	//   ....[61]....
        /*04d0*/ 	.word	0x00003210
        /*04d4*/ 	.word	0x000000ff
        /*04d8*/ 	.word	0x00000000
        /*04dc*/ 	.short	0x0101
        /*04de*/ 	.byte	0x07
	.zero		1


	//   ....[62]....
        /*04e0*/ 	.word	0x00003510
        /*04e4*/ 	.word	0x00000000
        /*04e8*/ 	.word	0x00000080
        /*04ec*/ 	.short	0x010a
        /*04ee*/ 	.byte	0xff
	.zero		1


	//   ....[63]....
        /*04f0*/ 	.word	0x000035d0
        /*04f4*/ 	.word	0x00000000
        /*04f8*/ 	.word	0x00000000
        /*04fc*/ 	.short	0x0101
        /*04fe*/ 	.byte	0xff
	.zero		1


	//   ....[64]....
        /*0500*/ 	.word	0x00003690
        /*0504*/ 	.word	0x000000ff
        /*0508*/ 	.word	0x00000000
        /*050c*/ 	.short	0x010a
        /*050e*/ 	.byte	0x06
	.zero		1


	//   ....[65]....
        /*0510*/ 	.word	0x000036a0
        /*0514*/ 	.word	0x000000ff
        /*0518*/ 	.word	0x000000c0
        /*051c*/ 	.short	0x010a
        /*051e*/ 	.byte	0x0a
	.zero		1


	//   ....[66]....
        /*0520*/ 	.word	0x00003750
        /*0524*/ 	.word	0x000000ff
        /*0528*/ 	.word	0x00000000
        /*052c*/ 	.short	0x010a
        /*052e*/ 	.byte	0x09
	.zero		1


	//   ....[67]....
        /*0530*/ 	.word	0x00003890
        /*0534*/ 	.word	0x000000ff
        /*0538*/ 	.word	0x00000000
        /*053c*/ 	.short	0x010a
        /*053e*/ 	.byte	0x06
	.zero		1


	//   ....[68]....
        /*0540*/ 	.word	0x00003ae0
        /*0544*/ 	.word	0x000000ff
        /*0548*/ 	.word	0x00000000
        /*054c*/ 	.short	0x010a
        /*054e*/ 	.byte	0x07
	.zero		1


	//   ....[69]....
        /*0550*/ 	.word	0x00003b70
        /*0554*/ 	.word	0x000000ff
        /*0558*/ 	.word	0x00000000
        /*055c*/ 	.short	0x010a
        /*055e*/ 	.byte	0x07
	.zero		1


	//   ....[70]....
        /*0560*/ 	.word	0x00003c00
        /*0564*/ 	.word	0x000000ff
        /*0568*/ 	.word	0x00000000
        /*056c*/ 	.short	0x010a
        /*056e*/ 	.byte	0x07
	.zero		1


	//   ....[71]....
        /*0570*/ 	.word	0x00003ca0
        /*0574*/ 	.word	0x00000000
        /*0578*/ 	.word	0x00000000
        /*057c*/ 	.short	0x010a
        /*057e*/ 	.byte	0xff
	.zero		1


	//   ....[72]....
        /*0580*/ 	.word	0x00003ce0
        /*0584*/ 	.word	0x00000000
        /*0588*/ 	.word	0x00000000
        /*058c*/ 	.short	0x010a
        /*058e*/ 	.byte	0xff
	.zero		1


	//   ....[73]....
        /*0590*/ 	.word	0x00003d50
        /*0594*/ 	.word	0x000000ff
        /*0598*/ 	.word	0x00000000
        /*059c*/ 	.short	0x0101
        /*059e*/ 	.byte	0x05
	.zero		1


	//   ....[74]....
        /*05a0*/ 	.word	0x00003d90
        /*05a4*/ 	.word	0x000000ff
        /*05a8*/ 	.word	0x00000100
        /*05ac*/ 	.short	0x010a
        /*05ae*/ 	.byte	0x08
	.zero		1


	//   ....[75]....
        /*05b0*/ 	.word	0x00003de0
        /*05b4*/ 	.word	0x000000ff
        /*05b8*/ 	.word	0x00000000
        /*05bc*/ 	.short	0x0101
        /*05be*/ 	.byte	0x05
	.zero		1


	//   ....[76]....
        /*05c0*/ 	.word	0x000041f0
        /*05c4*/ 	.word	0x00000000
        /*05c8*/ 	.word	0x00000080
        /*05cc*/ 	.short	0x010a
        /*05ce*/ 	.byte	0xff
	.zero		1


	//   ....[77]....
        /*05d0*/ 	.word	0x000042b0
        /*05d4*/ 	.word	0x00000000
        /*05d8*/ 	.word	0x00000000
        /*05dc*/ 	.short	0x0101
        /*05de*/ 	.byte	0xff
	.zero		1


	//   ....[78]....
        /*05e0*/ 	.word	0x000045d0
        /*05e4*/ 	.word	0x000000ff
        /*05e8*/ 	.word	0x00000078
        /*05ec*/ 	.short	0x010a
        /*05ee*/ 	.byte	0x06
	.zero		1


	//   ....[79]....
        /*05f0*/ 	.word	0x000047f0
        /*05f4*/ 	.word	0x000000ff
        /*05f8*/ 	.word	0x00000058
        /*05fc*/ 	.short	0x010a
        /*05fe*/ 	.byte	0x0f
	.zero		1


	//   ....[80]....
        /*0600*/ 	.word	0x000049f0
        /*0604*/ 	.word	0x000000ff
        /*0608*/ 	.word	0x00000040
        /*060c*/ 	.short	0x010b
        /*060e*/ 	.byte	0x0f
	.zero		1


	//   ....[81]....
        /*0610*/ 	.word	0x00004a40
        /*0614*/ 	.word	0x000000ff
        /*0618*/ 	.word	0x00000000
        /*061c*/ 	.short	0x0101
        /*061e*/ 	.byte	0x10
	.zero		1


	//   ....[82]....
        /*0620*/ 	.word	0x00004a80
        /*0624*/ 	.word	0x000000ff
        /*0628*/ 	.word	0x00000058
        /*062c*/ 	.short	0x010a
        /*062e*/ 	.byte	0x0d
	.zero		1


	//   ....[83]....
        /*0630*/ 	.word	0x00004cc0
        /*0634*/ 	.word	0x000000ff
        /*0638*/ 	.word	0x00000040
        /*063c*/ 	.short	0x010b
        /*063e*/ 	.byte	0x0d
	.zero		1


	//   ....[84]....
        /*0640*/ 	.word	0x00004d30
        /*0644*/ 	.word	0x000000ff
        /*0648*/ 	.word	0x00000000
        /*064c*/ 	.short	0x0101
        /*064e*/ 	.byte	0x0f
	.zero		1


	//   ....[85]....
        /*0650*/ 	.word	0x00004d80
        /*0654*/ 	.word	0x000000ff
        /*0658*/ 	.word	0x00000000
        /*065c*/ 	.short	0x010a
        /*065e*/ 	.byte	0x04
	.zero		1


	//   ....[86]....
        /*0660*/ 	.word	0x00004e10
        /*0664*/ 	.word	0x000000ff
        /*0668*/ 	.word	0x00000000
        /*066c*/ 	.short	0x010a
        /*066e*/ 	.byte	0x04
	.zero		1


	//   ....[87]....
        /*0670*/ 	.word	0x00004eb0
        /*0674*/ 	.word	0x00000000
        /*0678*/ 	.word	0x00000000
        /*067c*/ 	.short	0x010a
        /*067e*/ 	.byte	0xff
	.zero		1


	//   ....[88]....
        /*0680*/ 	.word	0x000051f0
        /*0684*/ 	.word	0x00000000
        /*0688*/ 	.word	0x00000080
        /*068c*/ 	.short	0x010a
        /*068e*/ 	.byte	0xff
	.zero		1


	//   ....[89]....
        /*0690*/ 	.word	0x00005300
        /*0694*/ 	.word	0x00000000
        /*0698*/ 	.word	0x00000000
        /*069c*/ 	.short	0x0101
        /*069e*/ 	.byte	0xff
	.zero		1


	//   ....[90]....
        /*06a0*/ 	.word	0x00005da0
        /*06a4*/ 	.word	0x00000000
        /*06a8*/ 	.word	0x00000040
        /*06ac*/ 	.short	0x010a
        /*06ae*/ 	.byte	0xff
	.zero		1


	//   ....[91]....
        /*06b0*/ 	.word	0x00005e10
        /*06b4*/ 	.word	0x0000006a
        /*06b8*/ 	.word	0x000000a0
        /*06bc*/ 	.short	0x010a
        /*06be*/ 	.byte	0xff
	.zero		1


	//   ....[92]....
        /*06c0*/ 	.word	0x00005f00
        /*06c4*/ 	.word	0x00000000
        /*06c8*/ 	.word	0x00000040
        /*06cc*/ 	.short	0x010a
        /*06ce*/ 	.byte	0xff
	.zero		1


	//   ....[93]....
        /*06d0*/ 	.word	0x00006030
        /*06d4*/ 	.word	0x0000006a
        /*06d8*/ 	.word	0x000000a0
        /*06dc*/ 	.short	0x010a
        /*06de*/ 	.byte	0xff
	.zero		1


	//   ....[94]....
        /*06e0*/ 	.word	0x00006b40
        /*06e4*/ 	.word	0x00000000
        /*06e8*/ 	.word	0x00000000
        /*06ec*/ 	.short	0x0101
        /*06ee*/ 	.byte	0xff
	.zero		1


	//   ....[95]....
        /*06f0*/ 	.word	0x00006b50
        /*06f4*/ 	.word	0x00000002
        /*06f8*/ 	.word	0x00000040
        /*06fc*/ 	.short	0x010a
        /*06fe*/ 	.byte	0xff
	.zero		1


	//   ....[96]....
        /*0700*/ 	.word	0x00006c20
        /*0704*/ 	.word	0x00000002
        /*0708*/ 	.word	0x00000040
        /*070c*/ 	.short	0x010a
        /*070e*/ 	.byte	0xff
	.zero		1


	//   ....[97]....
        /*0710*/ 	.word	0x00006f20
        /*0714*/ 	.word	0x0000006a
        /*0718*/ 	.word	0x00000000
        /*071c*/ 	.short	0x0101
        /*071e*/ 	.byte	0xff
	.zero		1


	//   ....[98]....
        /*0720*/ 	.word	0x000078b0
        /*0724*/ 	.word	0x00000000
        /*0728*/ 	.word	0x00000000
        /*072c*/ 	.short	0x0101
        /*072e*/ 	.byte	0xff
	.zero		1


	//   ....[99]....
        /*0730*/ 	.word	0x00007b20
        /*0734*/ 	.word	0x000000ff
        /*0738*/ 	.word	0x00000000
        /*073c*/ 	.short	0x0101
        /*073e*/ 	.byte	0x04
	.zero		1


	//   ....[100]....
        /*0740*/ 	.word	0x00007b40
        /*0744*/ 	.word	0x00000002
        /*0748*/ 	.word	0x000000f0
        /*074c*/ 	.short	0x010a
        /*074e*/ 	.byte	0xff
	.zero		1


	//   ....[101]....
        /*0750*/ 	.word	0x00007ba0
        /*0754*/ 	.word	0x00000002
        /*0758*/ 	.word	0x00000020
        /*075c*/ 	.short	0x010a
        /*075e*/ 	.byte	0xff
	.zero		1


	//   ....[102]....
        /*0760*/ 	.word	0x00007c00
        /*0764*/ 	.word	0x00000002
        /*0768*/ 	.word	0x00000020
        /*076c*/ 	.short	0x010a
        /*076e*/ 	.byte	0xff
	.zero		1


	//   ....[103]....
        /*0770*/ 	.word	0x00007c50
        /*0774*/ 	.word	0x00000002
        /*0778*/ 	.word	0x00000080
        /*077c*/ 	.short	0x010a
        /*077e*/ 	.byte	0xff
	.zero		1


	//   ....[104]....
        /*0780*/ 	.word	0x00007cb0
        /*0784*/ 	.word	0x00000000
        /*0788*/ 	.word	0x00000000
        /*078c*/ 	.short	0x010a
        /*078e*/ 	.byte	0xff
	.zero		1


	//   ....[105]....
        /*0790*/ 	.word	0x00007d10
        /*0794*/ 	.word	0x00000000
        /*0798*/ 	.word	0x00000000
        /*079c*/ 	.short	0x010a
        /*079e*/ 	.byte	0xff
	.zero		1


	//   ....[106]....
        /*07a0*/ 	.word	0x00007d70
        /*07a4*/ 	.word	0x00000000
        /*07a8*/ 	.word	0x00000000
        /*07ac*/ 	.short	0x010a
        /*07ae*/ 	.byte	0xff
	.zero		1


	//   ....[107]....
        /*07b0*/ 	.word	0x00007dc0
        /*07b4*/ 	.word	0x00000000
        /*07b8*/ 	.word	0x000000e0
        /*07bc*/ 	.short	0x010a
        /*07be*/ 	.byte	0xff
	.zero		1


	//   ....[108]....
        /*07c0*/ 	.word	0x00007e20
        /*07c4*/ 	.word	0x00000000
        /*07c8*/ 	.word	0x00000090
        /*07cc*/ 	.short	0x010a
        /*07ce*/ 	.byte	0xff
	.zero		1


	//   ....[109]....
        /*07d0*/ 	.word	0x00007e70
        /*07d4*/ 	.word	0x00000000
        /*07d8*/ 	.word	0x00000080
        /*07dc*/ 	.short	0x010a
        /*07de*/ 	.byte	0xff
	.zero		1


	//   ....[110]....
        /*07e0*/ 	.word	0x00007ed0
        /*07e4*/ 	.word	0x00000000
        /*07e8*/ 	.word	0x00000090
        /*07ec*/ 	.short	0x010a
        /*07ee*/ 	.byte	0xff
	.zero		1


	//   ....[111]....
        /*07f0*/ 	.word	0x00007f30
        /*07f4*/ 	.word	0x00000004
        /*07f8*/ 	.word	0x00000008
        /*07fc*/ 	.short	0x010a
        /*07fe*/ 	.byte	0xff
	.zero		1


	//   ....[112]....
        /*0800*/ 	.word	0x00008010
        /*0804*/ 	.word	0x00000002
        /*0808*/ 	.word	0x00000008
        /*080c*/ 	.short	0x010a
        /*080e*/ 	.byte	0xff
	.zero		1


	//   ....[113]....
        /*0810*/ 	.word	0x00008060
        /*0814*/ 	.word	0x00000000
        /*0818*/ 	.word	0x00000080
        /*081c*/ 	.short	0x010a
        /*081e*/ 	.byte	0xff
	.zero		1


	//   ....[114]....
        /*0820*/ 	.word	0x000080c0
        /*0824*/ 	.word	0x00000000
        /*0828*/ 	.word	0x000000c0
        /*082c*/ 	.short	0x010a
        /*082e*/ 	.byte	0xff
	.zero		1


	//   ....[115]....
        /*0830*/ 	.word	0x00008120
        /*0834*/ 	.word	0x00000000
        /*0838*/ 	.word	0x00000000
        /*083c*/ 	.short	0x010a
        /*083e*/ 	.byte	0xff
	.zero		1


	//   ....[116]....
        /*0840*/ 	.word	0x00008180
        /*0844*/ 	.word	0x00000000
        /*0848*/ 	.word	0x00000000
        /*084c*/ 	.short	0x010a
        /*084e*/ 	.byte	0xff
	.zero		1


	//   ....[117]....
        /*0850*/ 	.word	0x000081e0
        /*0854*/ 	.word	0x00000000
        /*0858*/ 	.word	0x00000000
        /*085c*/ 	.short	0x010a
        /*085e*/ 	.byte	0xff
	.zero		1


	//   ....[118]....
        /*0860*/ 	.word	0x00008240
        /*0864*/ 	.word	0x00000000
        /*0868*/ 	.word	0x00000000
        /*086c*/ 	.short	0x010a
        /*086e*/ 	.byte	0xff
	.zero		1


	//   ....[119]....
        /*0870*/ 	.word	0x000082a0
        /*0874*/ 	.word	0x00000000
        /*0878*/ 	.word	0x00000100
        /*087c*/ 	.short	0x010a
        /*087e*/ 	.byte	0xff
	.zero		1


	//   ....[120]....
        /*0880*/ 	.word	0x000082f0
        /*0884*/ 	.word	0x00000000
        /*0888*/ 	.word	0x00000080
        /*088c*/ 	.short	0x010a
        /*088e*/ 	.byte	0xff
	.zero		1


	//   ....[121]....
        /*0890*/ 	.word	0x00008350
        /*0894*/ 	.word	0x00000000
        /*0898*/ 	.word	0x00000078
        /*089c*/ 	.short	0x010a
        /*089e*/ 	.byte	0xff
	.zero		1


	//   ....[122]....
        /*08a0*/ 	.word	0x000083b0
        /*08a4*/ 	.word	0x00000000
        /*08a8*/ 	.word	0x00000058
        /*08ac*/ 	.short	0x010a
        /*08ae*/ 	.byte	0xff
	.zero		1


	//   ....[123]....
        /*08b0*/ 	.word	0x00008410
        /*08b4*/ 	.word	0x00000000
        /*08b8*/ 	.word	0x00000058
        /*08bc*/ 	.short	0x010a
        /*08be*/ 	.byte	0xff
	.zero		1


	//   ....[124]....
        /*08c0*/ 	.word	0x00008470
        /*08c4*/ 	.word	0x00000000
        /*08c8*/ 	.word	0x00000000
        /*08cc*/ 	.short	0x010a
        /*08ce*/ 	.byte	0xff
	.zero		1


	//   ....[125]....
        /*08d0*/ 	.word	0x000084d0
        /*08d4*/ 	.word	0x00000000
        /*08d8*/ 	.word	0x00000000
        /*08dc*/ 	.short	0x010a
        /*08de*/ 	.byte	0xff
	.zero		1


	//   ....[126]....
        /*08e0*/ 	.word	0x00008520
        /*08e4*/ 	.word	0x00000000
        /*08e8*/ 	.word	0x00000080
        /*08ec*/ 	.short	0x010a
        /*08ee*/ 	.byte	0xff
	.zero		1


	//   ....[127]....
        /*08f0*/ 	.word	0x00008570
        /*08f4*/ 	.word	0x00000000
        /*08f8*/ 	.word	0x00000040
        /*08fc*/ 	.short	0x010a
        /*08fe*/ 	.byte	0xff
	.zero		1


	//   ....[128]....
        /*0900*/ 	.word	0x000085c0
        /*0904*/ 	.word	0x0000006a
        /*0908*/ 	.word	0x000000a0
        /*090c*/ 	.short	0x010a
        /*090e*/ 	.byte	0xff
	.zero		1


	//   ....[129]....
        /*0910*/ 	.word	0x00008610
        /*0914*/ 	.word	0x00000002
        /*0918*/ 	.word	0x00000040
        /*091c*/ 	.short	0x010a
        /*091e*/ 	.byte	0xff
	.zero		1


	//----- nvinfo : EIATTR_NUM_MBARRIERS
	.align		4
.L_47:
        /*0920*/ 	.byte	0x03, 0x38
        /*0922*/ 	.short	0x0021


	//----- nvinfo : EIATTR_EXIT_INSTR_OFFSETS
	.align		4
        /*0924*/ 	.byte	0x04, 0x1c
        /*0926*/ 	.short	(.L_49 - .L_48)


	//   ....[0]....
.L_48:
        /*0928*/ 	.word	0x00002810


	//   ....[1]....
        /*092c*/ 	.word	0x00002d10


	//   ....[2]....
        /*0930*/ 	.word	0x00002d70


	//   ....[3]....
        /*0934*/ 	.word	0x00004010


	//   ....[4]....
        /*0938*/ 	.word	0x00004ee0


	//   ....[5]....
        /*093c*/ 	.word	0x00004f20


	//   ....[6]....
        /*0940*/ 	.word	0x00007a10


	//   ....[7]....
        /*0944*/ 	.word	0x00007a90


	//   ....[8]....
        /*0948*/ 	.word	0x00007ac0


	//   ....[9]....
        /*094c*/ 	.word	0x00007b30


	//----- nvinfo : EIATTR_MAX_THREADS
	.align		4
.L_49:
        /*0950*/ 	.byte	0x04, 0x05
        /*0952*/ 	.short	(.L_51 - .L_50)
.L_50:
        /*0954*/ 	.word	0x00000100
        /*0958*/ 	.word	0x00000001
        /*095c*/ 	.word	0x00000001


	//----- nvinfo : EIATTR_CRS_STACK_SIZE
	.align		4
.L_51:
        /*0960*/ 	.byte	0x04, 0x1e
        /*0962*/ 	.short	(.L_53 - .L_52)
.L_52:
        /*0964*/ 	.word	0x00000000


	//----- nvinfo : EIATTR_CBANK_PARAM_SIZE
	.align		4
.L_53:
        /*0968*/ 	.byte	0x03, 0x19
        /*096a*/ 	.short	0x0800


	//----- nvinfo : EIATTR_PARAM_CBANK
	.align		4
        /*096c*/ 	.byte	0x04, 0x0a
        /*096e*/ 	.short	(.L_55 - .L_54)
	.align		4
.L_54:
        /*0970*/ 	.word	index@(.nv.constant0._ZN7cutlass13device_kernelINS_4gemm6kernel13GemmUniversalIN4cute5tupleIJiiiiEEENS1_10collective13CollectiveMmaINS1_35MainloopSm100TmaUmmaWarpSpecializedILi4ELi2ELi4ENS5_IJNS4_1CILi2EEENSA_ILi1EEESC_EEEEENS5_IJNSA_ILi256EEENSA_ILi64EEENSA_ILi32EEEEEENS_6half_tENS5_IJlSC_lEEESJ_SK_NS4_8TiledMMAINS4_8MMA_AtomIJNS4_26SM100_MMA_F16BF16_2x1SM_SSISJ_SJ_fLi256ELi64ELNS4_4UMMA5MajorE0ELSP_0ELNSO_7ScaleInE0ELSQ_0EEEEEENS4_6LayoutINS5_IJSC_SC_SC_EEENS5_IJNSA_ILi0EEESV_SV_EEEEENS5_IJNS4_10UnderscoreESY_SY_EEEEENS4_18SM100_TMA_2SM_LOADENS4_14ComposedLayoutINS4_7SwizzleILi2ELi4ELi3EEENS4_18smem_ptr_flag_bitsILi16EEENST_INS5_IJNSA_ILi8EEESH_EEENS5_IJSH_SC_EEEEEEEvNS4_8identityES11_S1B_vS1C_EENS_8epilogue10collective18CollectiveEpilogueINS1E_23Sm100TmaWarpSpecializedILi3ELi2ELi32ELb1ELb0EEEJNS5_IJNSA_ILi128EEESG_SH_EEENS5_IJNST_IS1J_SC_EENST_ISH_SC_EEEEESJ_SK_SJ_SK_NS1E_6fusion15FusionCallbacksIS1I_NS1O_17LinearCombinationISJ_fSJ_fLNS_15FloatRoundStyleE2EEES1K_S1N_JEEENS4_5SM1004TMEM4LOAD26SM100_TMEM_LOAD_32dp32b32xENS4_13SM90_TMA_LOADES1B_NS4_39AutoVectorizingCopyWithAssumedAlignmentILi128EEENS4_14SM90_TMA_STOREES1B_S20_S20_EEEvvEEEEvNT_6ParamsE)
        /*0974*/ 	.short	0x0380
        /*0976*/ 	.short	0x0800


	//----- nvinfo : EIATTR_SW_WAR
	.align		4
.L_55:
        /*0978*/ 	.byte	0x04, 0x36
        /*097a*/ 	.short	(.L_57 - .L_56)
.L_56:
        /*097c*/ 	.word	0x00000008
.L_57:


//--------------------- .nv.callgraph             --------------------------
	.section	.nv.callgraph,"",@"SHT_CUDA_CALLGRAPH"
	.align	4
	.sectionentsize	8
	.align		4
        /*0000*/ 	.word	0x00000000
	.align		4
        /*0004*/ 	.word	0xffffffff
	.align		4
        /*0008*/ 	.word	index@(_ZN7cutlass13device_kernelINS_4gemm6kernel13GemmUniversalIN4cute5tupleIJiiiiEEENS1_10collective13CollectiveMmaINS1_35MainloopSm100TmaUmmaWarpSpecializedILi4ELi2ELi4ENS5_IJNS4_1CILi2EEENSA_ILi1EEESC_EEEEENS5_IJNSA_ILi256EEENSA_ILi64EEENSA_ILi32EEEEEENS_6half_tENS5_IJlSC_lEEESJ_SK_NS4_8TiledMMAINS4_8MMA_AtomIJNS4_26SM100_MMA_F16BF16_2x1SM_SSISJ_SJ_fLi256ELi64ELNS4_4UMMA5MajorE0ELSP_0ELNSO_7ScaleInE0ELSQ_0EEEEEENS4_6LayoutINS5_IJSC_SC_SC_EEENS5_IJNSA_ILi0EEESV_SV_EEEEENS5_IJNS4_10UnderscoreESY_SY_EEEEENS4_18SM100_TMA_2SM_LOADENS4_14ComposedLayoutINS4_7SwizzleILi2ELi4ELi3EEENS4_18smem_ptr_flag_bitsILi16EEENST_INS5_IJNSA_ILi8EEESH_EEENS5_IJSH_SC_EEEEEEEvNS4_8identityES11_S1B_vS1C_EENS_8epilogue10collective18CollectiveEpilogueINS1E_23Sm100TmaWarpSpecializedILi3ELi2ELi32ELb1ELb0EEEJNS5_IJNSA_ILi128EEESG_SH_EEENS5_IJNST_IS1J_SC_EENST_ISH_SC_EEEEESJ_SK_SJ_SK_NS1E_6fusion15FusionCallbacksIS1I_NS1O_17LinearCombinationISJ_fSJ_fLNS_15FloatRoundStyleE2EEES1K_S1N_JEEENS4_5SM1004TMEM4LOAD26SM100_TMEM_LOAD_32dp32b32xENS4_13SM90_TMA_LOADES1B_NS4_39AutoVectorizingCopyWithAssumedAlignmentILi128EEENS4_14SM90_TMA_STOREES1B_S20_S20_EEEvvEEEEvNT_6ParamsE)
	.align		4
        /*000c*/ 	.word	index@(__assertfail)
	.align		4
        /*0010*/ 	.word	0x00000000
	.align		4
        /*0014*/ 	.word	0xfffffffe
	.align		4
        /*0018*/ 	.word	0x00000000
	.align		4
        /*001c*/ 	.word	0xfffffffd
	.align		4
        /*0020*/ 	.word	0x00000000
	.align		4
        /*0024*/ 	.word	0xfffffffc


//--------------------- .nv.constant4             --------------------------
	.section	.nv.constant4,"a",@progbits
	.align	8
	.align		8
.nv.constant4:
        /*0000*/ 	.dword	__assertfail
	.align		8
        /*0008*/ 	.dword	__unnamed_1
	.align		8
        /*0010*/ 	.dword	__unnamed_2
	.align		8
        /*0018*/ 	.dword	_ZN39_INTERNAL_4b0e0564_4_k_cu_78158464_68964cuda3std3__45__cpo5beginE
	.align		8
        /*0020*/ 	.dword	_ZN39_INTERNAL_4b0e0564_4_k_cu_78158464_68964cuda3std3__45__cpo3endE
	.align		8
        /*0028*/ 	.dword	_ZN39_INTERNAL_4b0e0564_4_k_cu_78158464_68964cuda3std3__45__cpo6cbeginE
	.align		8
        /*0030*/ 	.dword	_ZN39_INTERNAL_4b0e0564_4_k_cu_78158464_68964cuda3std3__45__cpo4cendE
	.align		8
        /*0038*/ 	.dword	_ZN39_INTERNAL_4b0e0564_4_k_cu_78158464_68964cuda3std3__441_GLOBAL__N__4b0e0564_4_k_cu_78158464_68966ignoreE
	.align		8
        /*0040*/ 	.dword	_ZN39_INTERNAL_4b0e0564_4_k_cu_78158464_68964cuda3std3__419piecewise_constructE
	.align		8
        /*0048*/ 	.dword	_ZN39_INTERNAL_4b0e0564_4_k_cu_78158464_68964cuda3std3__48in_placeE
	.align		8
        /*0050*/ 	.dword	_ZN39_INTERNAL_4b0e0564_4_k_cu_78158464_68964cuda3std6ranges3__45__cpo4swapE
	.align		8
        /*0058*/ 	.dword	_ZN39_INTERNAL_4b0e0564_4_k_cu_78158464_68964cuda3std6ranges3__45__cpo9iter_moveE
	.align		8
        /*0060*/ 	.dword	_ZN39_INTERNAL_4b0e0564_4_k_cu_78158464_68964cute7productE
	.align		8
        /*0068*/ 	.dword	_ZN39_INTERNAL_4b0e0564_4_k_cu_78158464_68964cute1_E
	.align		8
        /*0070*/ 	.dword	$str$25
	.align		8
        /*0078*/ 	.dword	$str$26
	.align		8
        /*0080*/ 	.dword	$str$27
	.align		8
        /*0088*/ 	.dword	$str$28


//--------------------- .text._ZN7cutlass13device_kernelINS_4gemm6kernel13GemmUniversalIN4cute5tupleIJiiiiEEENS1_10collective13CollectiveMmaINS1_35MainloopSm100TmaUmmaWarpSpecializedILi4ELi2ELi4ENS5_IJNS4_1CILi2EEENSA_ILi1EEESC_EEEEENS5_IJNSA_ILi256EEENSA_ILi64EEENSA_ILi32EEEEEENS_6half_tENS5_IJlSC_lEEESJ_SK_NS4_8TiledMMAINS4_8MMA_AtomIJNS4_26SM100_MMA_F16BF16_2x1SM_SSISJ_SJ_fLi256ELi64ELNS4_4UMMA5MajorE0ELSP_0ELNSO_7ScaleInE0ELSQ_0EEEEEENS4_6LayoutINS5_IJSC_SC_SC_EEENS5_IJNSA_ILi0EEESV_SV_EEEEENS5_IJNS4_10UnderscoreESY_SY_EEEEENS4_18SM100_TMA_2SM_LOADENS4_14ComposedLayoutINS4_7SwizzleILi2ELi4ELi3EEENS4_18smem_ptr_flag_bitsILi16EEENST_INS5_IJNSA_ILi8EEESH_EEENS5_IJSH_SC_EEEEEEEvNS4_8identityES11_S1B_vS1C_EENS_8epilogue10collective18CollectiveEpilogueINS1E_23Sm100TmaWarpSpecializedILi3ELi2ELi32ELb1ELb0EEEJNS5_IJNSA_ILi128EEESG_SH_EEENS5_IJNST_IS1J_SC_EENST_ISH_SC_EEEEESJ_SK_SJ_SK_NS1E_6fusion15FusionCallbacksIS1I_NS1O_17LinearCombinationISJ_fSJ_fLNS_15FloatRoundStyleE2EEES1K_S1N_JEEENS4_5SM1004TMEM4LOAD26SM100_TMEM_LOAD_32dp32b32xENS4_13SM90_TMA_LOADES1B_NS4_39AutoVectorizingCopyWithAssumedAlignmentILi128EEENS4_14SM90_TMA_STOREES1B_S20_S20_EEEvvEEEEvNT_6ParamsE --------------------------
	.section	.text._ZN7cutlass13device_kernelINS_4gemm6kernel13GemmUniversalIN4cute5tupleIJiiiiEEENS1_10collective13CollectiveMmaINS1_35MainloopSm100TmaUmmaWarpSpecializedILi4ELi2ELi4ENS5_IJNS4_1CILi2EEENSA_ILi1EEESC_EEEEENS5_IJNSA_ILi256EEENSA_ILi64EEENSA_ILi32EEEEEENS_6half_tENS5_IJlSC_lEEESJ_SK_NS4_8TiledMMAINS4_8MMA_AtomIJNS4_26SM100_MMA_F16BF16_2x1SM_SSISJ_SJ_fLi256ELi64ELNS4_4UMMA5MajorE0ELSP_0ELNSO_7ScaleInE0ELSQ_0EEEEEENS4_6LayoutINS5_IJSC_SC_SC_EEENS5_IJNSA_ILi0EEESV_SV_EEEEENS5_IJNS4_10UnderscoreESY_SY_EEEEENS4_18SM100_TMA_2SM_LOADENS4_14ComposedLayoutINS4_7SwizzleILi2ELi4ELi3EEENS4_18smem_ptr_flag_bitsILi16EEENST_INS5_IJNSA_ILi8EEESH_EEENS5_IJSH_SC_EEEEEEEvNS4_8identityES11_S1B_vS1C_EENS_8epilogue10collective18CollectiveEpilogueINS1E_23Sm100TmaWarpSpecializedILi3ELi2ELi32ELb1ELb0EEEJNS5_IJNSA_ILi128EEESG_SH_EEENS5_IJNST_IS1J_SC_EENST_ISH_SC_EEEEESJ_SK_SJ_SK_NS1E_6fusion15FusionCallbacksIS1I_NS1O_17LinearCombinationISJ_fSJ_fLNS_15FloatRoundStyleE2EEES1K_S1N_JEEENS4_5SM1004TMEM4LOAD26SM100_TMEM_LOAD_32dp32b32xENS4_13SM90_TMA_LOADES1B_NS4_39AutoVectorizingCopyWithAssumedAlignmentILi128EEENS4_14SM90_TMA_STOREES1B_S20_S20_EEEvvEEEEvNT_6ParamsE,"ax",@progbits
	.align	128
.text._ZN7cutlass13device_kernelINS_4gemm6kernel13GemmUniversalIN4cute5tupleIJiiiiEEENS1_10collective13CollectiveMmaINS1_35MainloopSm100TmaUmmaWarpSpecializedILi4ELi2ELi4ENS5_IJNS4_1CILi2EEENSA_ILi1EEESC_EEEEENS5_IJNSA_ILi256EEENSA_ILi64EEENSA_ILi32EEEEEENS_6half_tENS5_IJlSC_lEEESJ_SK_NS4_8TiledMMAINS4_8MMA_AtomIJNS4_26SM100_MMA_F16BF16_2x1SM_SSISJ_SJ_fLi256ELi64ELNS4_4UMMA5MajorE0ELSP_0ELNSO_7ScaleInE0ELSQ_0EEEEEENS4_6LayoutINS5_IJSC_SC_SC_EEENS5_IJNSA_ILi0EEESV_SV_EEEEENS5_IJNS4_10UnderscoreESY_SY_EEEEENS4_18SM100_TMA_2SM_LOADENS4_14ComposedLayoutINS4_7SwizzleILi2ELi4ELi3EEENS4_18smem_ptr_flag_bitsILi16EEENST_INS5_IJNSA_ILi8EEESH_EEENS5_IJSH_SC_EEEEEEEvNS4_8identityES11_S1B_vS1C_EENS_8epilogue10collective18CollectiveEpilogueINS1E_23Sm100TmaWarpSpecializedILi3ELi2ELi32ELb1ELb0EEEJNS5_IJNSA_ILi128EEESG_SH_EEENS5_IJNST_IS1J_SC_EENST_ISH_SC_EEEEESJ_SK_SJ_SK_NS1E_6fusion15FusionCallbacksIS1I_NS1O_17LinearCombinationISJ_fSJ_fLNS_15FloatRoundStyleE2EEES1K_S1N_JEEENS4_5SM1004TMEM4LOAD26SM100_TMEM_LOAD_32dp32b32xENS4_13SM90_TMA_LOADES1B_NS4_39AutoVectorizingCopyWithAssumedAlignmentILi128EEENS4_14SM90_TMA_STOREES1B_S20_S20_EEEvvEEEEvNT_6ParamsE:
        .type           _ZN7cutlass13device_kernelINS_4gemm6kernel13GemmUniversalIN4cute5tupleIJiiiiEEENS1_10collective13CollectiveMmaINS1_35MainloopSm100TmaUmmaWarpSpecializedILi4ELi2ELi4ENS5_IJNS4_1CILi2EEENSA_ILi1EEESC_EEEEENS5_IJNSA_ILi256EEENSA_ILi64EEENSA_ILi32EEEEEENS_6half_tENS5_IJlSC_lEEESJ_SK_NS4_8TiledMMAINS4_8MMA_AtomIJNS4_26SM100_MMA_F16BF16_2x1SM_SSISJ_SJ_fLi256ELi64ELNS4_4UMMA5MajorE0ELSP_0ELNSO_7ScaleInE0ELSQ_0EEEEEENS4_6LayoutINS5_IJSC_SC_SC_EEENS5_IJNSA_ILi0EEESV_SV_EEEEENS5_IJNS4_10UnderscoreESY_SY_EEEEENS4_18SM100_TMA_2SM_LOADENS4_14ComposedLayoutINS4_7SwizzleILi2ELi4ELi3EEENS4_18smem_ptr_flag_bitsILi16EEENST_INS5_IJNSA_ILi8EEESH_EEENS5_IJSH_SC_EEEEEEEvNS4_8identityES11_S1B_vS1C_EENS_8epilogue10collective18CollectiveEpilogueINS1E_23Sm100TmaWarpSpecializedILi3ELi2ELi32ELb1ELb0EEEJNS5_IJNSA_ILi128EEESG_SH_EEENS5_IJNST_IS1J_SC_EENST_ISH_SC_EEEEESJ_SK_SJ_SK_NS1E_6fusion15FusionCallbacksIS1I_NS1O_17LinearCombinationISJ_fSJ_fLNS_15FloatRoundStyleE2EEES1K_S1N_JEEENS4_5SM1004TMEM4LOAD26SM100_TMEM_LOAD_32dp32b32xENS4_13SM90_TMA_LOADES1B_NS4_39AutoVectorizingCopyWithAssumedAlignmentILi128EEENS4_14SM90_TMA_STOREES1B_S20_S20_EEEvvEEEEvNT_6ParamsE,@function
        .size           _ZN7cutlass13device_kernelINS_4gemm6kernel13GemmUniversalIN4cute5tupleIJiiiiEEENS1_10collective13CollectiveMmaINS1_35MainloopSm100TmaUmmaWarpSpecializedILi4ELi2ELi4ENS5_IJNS4_1CILi2EEENSA_ILi1EEESC_EEEEENS5_IJNSA_ILi256EEENSA_ILi64EEENSA_ILi32EEEEEENS_6half_tENS5_IJlSC_lEEESJ_SK_NS4_8TiledMMAINS4_8MMA_AtomIJNS4_26SM100_MMA_F16BF16_2x1SM_SSISJ_SJ_fLi256ELi64ELNS4_4UMMA5MajorE0ELSP_0ELNSO_7ScaleInE0ELSQ_0EEEEEENS4_6LayoutINS5_IJSC_SC_SC_EEENS5_IJNSA_ILi0EEESV_SV_EEEEENS5_IJNS4_10UnderscoreESY_SY_EEEEENS4_18SM100_TMA_2SM_LOADENS4_14ComposedLayoutINS4_7SwizzleILi2ELi4ELi3EEENS4_18smem_ptr_flag_bitsILi16EEENST_INS5_IJNSA_ILi8EEESH_EEENS5_IJSH_SC_EEEEEEEvNS4_8identityES11_S1B_vS1C_EENS_8epilogue10collective18CollectiveEpilogueINS1E_23Sm100TmaWarpSpecializedILi3ELi2ELi32ELb1ELb0EEEJNS5_IJNSA_ILi128EEESG_SH_EEENS5_IJNST_IS1J_SC_EENST_ISH_SC_EEEEESJ_SK_SJ_SK_NS1E_6fusion15FusionCallbacksIS1I_NS1O_17LinearCombinationISJ_fSJ_fLNS_15FloatRoundStyleE2EEES1K_S1N_JEEENS4_5SM1004TMEM4LOAD26SM100_TMEM_LOAD_32dp32b32xENS4_13SM90_TMA_LOADES1B_NS4_39AutoVectorizingCopyWithAssumedAlignmentILi128EEENS4_14SM90_TMA_STOREES1B_S20_S20_EEEvvEEEEvNT_6ParamsE,(.L_x_175 - _ZN7cutlass13device_kernelINS_4gemm6kernel13GemmUniversalIN4cute5tupleIJiiiiEEENS1_10collective13CollectiveMmaINS1_35MainloopSm100TmaUmmaWarpSpecializedILi4ELi2ELi4ENS5_IJNS4_1CILi2EEENSA_ILi1EEESC_EEEEENS5_IJNSA_ILi256EEENSA_ILi64EEENSA_ILi32EEEEEENS_6half_tENS5_IJlSC_lEEESJ_SK_NS4_8TiledMMAINS4_8MMA_AtomIJNS4_26SM100_MMA_F16BF16_2x1SM_SSISJ_SJ_fLi256ELi64ELNS4_4UMMA5MajorE0ELSP_0ELNSO_7ScaleInE0ELSQ_0EEEEEENS4_6LayoutINS5_IJSC_SC_SC_EEENS5_IJNSA_ILi0EEESV_SV_EEEEENS5_IJNS4_10UnderscoreESY_SY_EEEEENS4_18SM100_TMA_2SM_LOADENS4_14ComposedLayoutINS4_7SwizzleILi2ELi4ELi3EEENS4_18smem_ptr_flag_bitsILi16EEENST_INS5_IJNSA_ILi8EEESH_EEENS5_IJSH_SC_EEEEEEEvNS4_8identityES11_S1B_vS1C_EENS_8epilogue10collective18CollectiveEpilogueINS1E_23Sm100TmaWarpSpecializedILi3ELi2ELi32ELb1ELb0EEEJNS5_IJNSA_ILi128EEESG_SH_EEENS5_IJNST_IS1J_SC_EENST_ISH_SC_EEEEESJ_SK_SJ_SK_NS1E_6fusion15FusionCallbacksIS1I_NS1O_17LinearCombinationISJ_fSJ_fLNS_15FloatRoundStyleE2EEES1K_S1N_JEEENS4_5SM1004TMEM4LOAD26SM100_TMEM_LOAD_32dp32b32xENS4_13SM90_TMA_LOADES1B_NS4_39AutoVectorizingCopyWithAssumedAlignmentILi128EEENS4_14SM90_TMA_STOREES1B_S20_S20_EEEvvEEEEvNT_6ParamsE)
        .other          _ZN7cutlass13device_kernelINS_4gemm6kernel13GemmUniversalIN4cute5tupleIJiiiiEEENS1_10collective13CollectiveMmaINS1_35MainloopSm100TmaUmmaWarpSpecializedILi4ELi2ELi4ENS5_IJNS4_1CILi2EEENSA_ILi1EEESC_EEEEENS5_IJNSA_ILi256EEENSA_ILi64EEENSA_ILi32EEEEEENS_6half_tENS5_IJlSC_lEEESJ_SK_NS4_8TiledMMAINS4_8MMA_AtomIJNS4_26SM100_MMA_F16BF16_2x1SM_SSISJ_SJ_fLi256ELi64ELNS4_4UMMA5MajorE0ELSP_0ELNSO_7ScaleInE0ELSQ_0EEEEEENS4_6LayoutINS5_IJSC_SC_SC_EEENS5_IJNSA_ILi0EEESV_SV_EEEEENS5_IJNS4_10UnderscoreESY_SY_EEEEENS4_18SM100_TMA_2SM_LOADENS4_14ComposedLayoutINS4_7SwizzleILi2ELi4ELi3EEENS4_18smem_ptr_flag_bitsILi16EEENST_INS5_IJNSA_ILi8EEESH_EEENS5_IJSH_SC_EEEEEEEvNS4_8identityES11_S1B_vS1C_EENS_8epilogue10collective18CollectiveEpilogueINS1E_23Sm100TmaWarpSpecializedILi3ELi2ELi32ELb1ELb0EEEJNS5_IJNSA_ILi128EEESG_SH_EEENS5_IJNST_IS1J_SC_EENST_ISH_SC_EEEEESJ_SK_SJ_SK_NS1E_6fusion15FusionCallbacksIS1I_NS1O_17LinearCombinationISJ_fSJ_fLNS_15FloatRoundStyleE2EEES1K_S1N_JEEENS4_5SM1004TMEM4LOAD26SM100_TMEM_LOAD_32dp32b32xENS4_13SM90_TMA_LOADES1B_NS4_39AutoVectorizingCopyWithAssumedAlignmentILi128EEENS4_14SM90_TMA_STOREES1B_S20_S20_EEEvvEEEEvNT_6ParamsE,@"STO_CUDA_ENTRY STV_DEFAULT"
_ZN7cutlass13device_kernelINS_4gemm6kernel13GemmUniversalIN4cute5tupleIJiiiiEEENS1_10collective13CollectiveMmaINS1_35MainloopSm100TmaUmmaWarpSpecializedILi4ELi2ELi4ENS5_IJNS4_1CILi2EEENSA_ILi1EEESC_EEEEENS5_IJNSA_ILi256EEENSA_ILi64EEENSA_ILi32EEEEEENS_6half_tENS5_IJlSC_lEEESJ_SK_NS4_8TiledMMAINS4_8MMA_AtomIJNS4_26SM100_MMA_F16BF16_2x1SM_SSISJ_SJ_fLi256ELi64ELNS4_4UMMA5MajorE0ELSP_0ELNSO_7ScaleInE0ELSQ_0EEEEEENS4_6LayoutINS5_IJSC_SC_SC_EEENS5_IJNSA_ILi0EEESV_SV_EEEEENS5_IJNS4_10UnderscoreESY_SY_EEEEENS4_18SM100_TMA_2SM_LOADENS4_14ComposedLayoutINS4_7SwizzleILi2ELi4ELi3EEENS4_18smem_ptr_flag_bitsILi16EEENST_INS5_IJNSA_ILi8EEESH_EEENS5_IJSH_SC_EEEEEEEvNS4_8identityES11_S1B_vS1C_EENS_8epilogue10collective18CollectiveEpilogueINS1E_23Sm100TmaWarpSpecializedILi3ELi2ELi32ELb1ELb0EEEJNS5_IJNSA_ILi128EEESG_SH_EEENS5_IJNST_IS1J_SC_EENST_ISH_SC_EEEEESJ_SK_SJ_SK_NS1E_6fusion15FusionCallbacksIS1I_NS1O_17LinearCombinationISJ_fSJ_fLNS_15FloatRoundStyleE2EEES1K_S1N_JEEENS4_5SM1004TMEM4LOAD26SM100_TMEM_LOAD_32dp32b32xENS4_13SM90_TMA_LOADES1B_NS4_39AutoVectorizingCopyWithAssumedAlignmentILi128EEENS4_14SM90_TMA_STOREES1B_S20_S20_EEEvvEEEEvNT_6ParamsE:
[----:B------:R-:W1:Y:S01]  /*0000*/  LDC R1, c[0x0][0x37c] ;  /* 0x0000df00ff017b82 */ /* 0x000e620000000800 */
[----:B------:R-:W2:Y:S01]  /*0010*/  S2R R97, SR_TID.X ;  /* 0x0000000000617919 */ /* 0x000ea20000002100 */
[----:B------:R-:W3:Y:S06]  /*0020*/  LDCU.64 UR6, c[0x0][0x890] ;  /* 0x00011200ff0677ac */ /* 0x000eec0008000a00 */
[----:B------:R-:W4:Y:S01]  /*0030*/  S2UR UR37, SR_CgaCtaId ;  /* 0x00000000002579c3 */ /* 0x000f220000008800 */
[----:B------:R-:W-:Y:S02]  /*0040*/  PRMT R92, RZ, 0x7610, R92 ;  /* 0x00007610ff5c7816 */ /* 0x000fe4000000005c */
[----:B------:R-:W-:Y:S01]  /*0050*/  ELECT P1, URZ, PT ;  /* 0x0000000000ff782f */ /* 0x000fe20003820000 */
[----:B------:R-:W1:Y:S01]  /*0060*/  LDCU.64 UR46, c[0x0][0x358] ;  /* 0x00006b00ff2e77ac */ /* 0x000e620008000a00 */
[----:B---3--:R-:W-:-:S04]  /*0070*/  UISETP.NE.U32.AND UP0, UPT, UR6, URZ, UPT ;  /* 0x000000ff0600728c */ /* 0x008fc8000bf05070 */
[----:B------:R-:W-:Y:S02]  /*0080*/  UISETP.NE.AND.EX UP0, UPT, UR7, URZ, UPT, UP0 ;  /* 0x000000ff0700728c */ /* 0x000fe4000bf05300 */
[----:B----4-:R-:W-:Y:S02]  /*0090*/  ULOP3.LUT UR5, UR37, 0x1, URZ, 0xc0, !UPT ;  /* 0x0000000125057892 */ /* 0x010fe4000f8ec0ff */
[----:B------:R-:W-:Y:S01]  /*00a0*/  ULOP3.LUT UR4, UR37, 0x1, URZ, 0x3c, !UPT ;  /* 0x0000000125047892 */ /* 0x000fe2000f8e3cff */
[----:B--2---:R-:W-:-:S05]  /*00b0*/  SHF.R.U32.HI R96, RZ, 0x5, R97 ;  /* 0x00000005ff607819 */ /* 0x004fca0000011661 */
[----:B------:R-:W2:Y:S02]  /*00c0*/  SHFL.IDX PT, R0, R96, RZ, 0x1f ;  /* 0x00001fff60007589 */ /* 0x000ea400000e0000 */
[----:B--2---:R-:W-:Y:S01]  /*00d0*/  R2UR UR10, R0 ;  /* 0x00000000000a72ca */ /* 0x004fe200000e0000 */
[----:B-1----:R-:W-:-:S14]  /*00e0*/  BRA.U UP0, `(.L_x_0) ;  /* 0x00000001002c7547 */ /* 0x002fdc000b800000 */
[----:B------:R-:W1:Y:S02]  /*00f0*/  LDCU.64 UR8, c[0x0][0x888] ;  /* 0x00011100ff0877ac */ /* 0x000e640008000a00 */
[----:B-1----:R-:W-:-:S04]  /*0100*/  UISETP.NE.U32.AND UP0, UPT, UR8, URZ, UPT ;  /* 0x000000ff0800728c */ /* 0x002fc8000bf05070 */
[----:B------:R-:W-:-:S09]  /*0110*/  UISETP.NE.AND.EX UP0, UPT, UR9, URZ, UPT, UP0 ;  /* 0x000000ff0900728c */ /* 0x000fd2000bf05300 */
[----:B------:R-:W-:Y:S05]  /*0120*/  BRA.U !UP0, `(.L_x_1) ;  /* 0x0000000108107547 */ /* 0x000fea000b800000 */
[----:B------:R-:W1:Y:S02]  /*0130*/  LDC.64 R2, c[0x0][0x888] ;  /* 0x00022200ff027b82 */ /* 0x000e640000000a00 */
[----:B-1----:R1:W5:Y:S01]  /*0140*/  LDG.E R49, desc[UR46][R2.64] ;  /* 0x0000002e02317981 */ /* 0x002362000c1e1900 */
[----:B------:R-:W-:Y:S01]  /*0150*/  HFMA2 R92, -RZ, RZ, 0, 5.9604644775390625e-08 ;  /* 0x00000001ff5c7431 */ /* 0x000fe200000001ff */
[----:B------:R-:W-:Y:S05]  /*0160*/  BRA `(.L_x_0) ;  /* 0x00000000000c7947 */ /* 0x000fea0003800000 */
.L_x_1:
[----:B------:R-:W1:Y:S01]  /*0170*/  LDCU UR8, c[0x0][0x880] ;  /* 0x00011000ff0877ac */ /* 0x000e620008000800 */
[----:B------:R-:W-:Y:S01]  /*0180*/  HFMA2 R92, -RZ, RZ, 0, 5.9604644775390625e-08 ;  /* 0x00000001ff5c7431 */ /* 0x000fe200000001ff */
[----:B-1----:R-:W-:-:S07]  /*0190*/  MOV R49, UR8 ;  /* 0x0000000800317c02 */ /* 0x002fce0008000f00 */
.L_x_0:
[----:B------:R-:W2:Y:S02]  /*01a0*/  LDCU.64 UR8, c[0x0][0x8b0] ;  /* 0x00011600ff0877ac */ /* 0x000ea40008000a00 */
[----:B--2---:R-:W-:-:S04]  /*01b0*/  UISETP.NE.U32.AND UP0, UPT, UR8, URZ, UPT ;  /* 0x000000ff0800728c */ /* 0x004fc8000bf05070 */
[----:B------:R-:W-:-:S09]  /*01c0*/  UISETP.NE.AND.EX UP0, UPT, UR9, URZ, UPT, UP0 ;  /* 0x000000ff0900728c */ /* 0x000fd2000bf05300 */
[----:B------:R-:W-:Y:S05]  /*01d0*/  BRA.U UP0, `(.L_x_2) ;  /* 0x0000000100247547 */ /* 0x000fea000b800000 */
[----:B------:R-:W2:Y:S02]  /*01e0*/  LDCU.64 UR8, c[0x0][0x8a8] ;  /* 0x00011500ff0877ac */ /* 0x000ea40008000a00 */
[----:B--2---:R-:W-:-:S04]  /*01f0*/  UISETP.NE.U32.AND UP0, UPT, UR8, URZ, UPT ;  /* 0x000000ff0800728c */ /* 0x004fc8000bf05070 */
[----:B------:R-:W-:-:S09]  /*0200*/  UISETP.NE.AND.EX UP0, UPT, UR9, URZ, UPT, UP0 ;  /* 0x000000ff0900728c */ /* 0x000fd2000bf05300 */
[----:B------:R-:W-:Y:S05]  /*0210*/  BRA.U !UP0, `(.L_x_3) ;  /* 0x00000001080c7547 */ /* 0x000fea000b800000 */
[----:B-1----:R-:W1:Y:S02]  /*0220*/  LDC.64 R2, c[0x0][0x8a8] ;  /* 0x00022a00ff027b82 */ /* 0x002e640000000a00 */
[----:B-1----:R2:W5:Y:S01]  /*0230*/  LDG.E R47, desc[UR46][R2.64] ;  /* 0x0000002e022f7981 */ /* 0x002562000c1e1900 */
[----:B------:R-:W-:Y:S05]  /*0240*/  BRA `(.L_x_2) ;  /* 0x0000000000087947 */ /* 0x000fea0003800000 */
.L_x_3:
[----:B------:R-:W2:Y:S02]  /*0250*/  LDCU UR8, c[0x0][0x8a0] ;  /* 0x00011400ff0877ac */ /* 0x000ea40008000800 */
[----:B--2---:R-:W-:Y:S02]  /*0260*/  MOV R47, UR8 ;  /* 0x00000008002f7c02 */ /* 0x004fe40008000f00 */
.L_x_2:
[----:B------:R-:W-:Y:S01]  /*0270*/  IMAD.U32 R0, RZ, RZ, UR10 ;  /* 0x0000000aff007e24 */ /* 0x000fe2000f8e00ff */
[----:B------:R-:W-:Y:S04]  /*0280*/  BSSY.RECONVERGENT B0, `(.L_x_4) ;  /* 0x000000c000007945 */ /* 0x000fe80003800200 */
[C---:B------:R-:W-:Y:S02]  /*0290*/  ISETP.NE.OR P2, PT, R0.reuse, 0x1, !P1 ;  /* 0x000000010000780c */ /* 0x040fe40004f45670 */
[----:B------:R-:W-:-:S11]  /*02a0*/  ISETP.NE.OR P0, PT, R0, 0x3, !P1 ;  /* 0x000000030000780c */ /* 0x000fd60004f05670 */
[----:B------:R-:W-:Y:S05]  /*02b0*/  @P2 BRA `(.L_x_5) ;  /* 0x0000000000202947 */ /* 0x000fea0003800000 */
[----:B------:R-:W3:Y:S02]  /*02c0*/  LDCU.64 UR8, c[0x0][0x348] ;  /* 0x00006900ff0877ac */ /* 0x000ee40008000a00 */
[----:B---3--:R-:W-:Y:S02]  /*02d0*/  UIADD3 UR12, UP1, UPT, UR8, 0x80, URZ ;  /* 0x00000080080c7890 */ /* 0x008fe4000ff3e0ff */
[----:B------:R-:W-:Y:S02]  /*02e0*/  UIADD3 UR8, UP0, UPT, UR8, 0x180, URZ ;  /* 0x0000018008087890 */ /* 0x000fe4000ff1e0ff */
[----:B------:R-:W-:Y:S02]  /*02f0*/  UIADD3.X UR13, UPT, UPT, URZ, UR9, URZ, UP1, !UPT ;  /* 0x00000009ff0d7290 */ /* 0x000fe40008ffe4ff */
[----:B------:R-:W-:-:S07]  /*0300*/  UIADD3.X UR9, UPT, UPT, URZ, UR9, URZ, UP0, !UPT ;  /* 0x00000009ff097290 */ /* 0x000fce00087fe4ff */
[----:B------:R3:W-:Y:S02]  /*0310*/  UTMACCTL.PF [UR12] ;  /* 0x000000000c0079b9 */ /* 0x0007e40008040000 */
[----:B------:R3:W-:Y:S02]  /*0320*/  UTMACCTL.PF [UR8] ;  /* 0x00000000080079b9 */ /* 0x0007e40008040000 */
[----:B---3--:R-:W-:Y:S01]  /*0330*/  NOP ;  /* 0x0000000000007918 */ /* 0x008fe20000000000 */
.L_x_5:
[----:B------:R-:W-:Y:S05]  /*0340*/  BSYNC.RECONVERGENT B0 ;  /* 0x0000000000007941 */ /* 0x000fea0003800200 */
.L_x_4:
[----:B------:R-:W-:Y:S04]  /*0350*/  BSSY.RECONVERGENT B0, `(.L_x_6) ;  /* 0x000000a000007945 */ /* 0x000fe80003800200 */
        /* <DEDUP_REMOVED lines=9> */
.L_x_7:
[----:B------:R-:W-:Y:S05]  /*03f0*/  BSYNC.RECONVERGENT B0 ;  /* 0x0000000000007941 */ /* 0x000fea0003800200 */
.L_x_6:
[----:B------:R-:W3:Y:S01]  /*0400*/  LDCU.64 UR8, c[0x0][0x888] ;  /* 0x00011100ff0877ac */ /* 0x000ee20008000a00 */
[----:B------:R-:W-:Y:S02]  /*0410*/  UISETP.EQ.U32.AND UP1, UPT, UR6, URZ, UPT ;  /* 0x000000ff0600728c */ /* 0x000fe4000bf22070 */
[----:B------:R-:W-:Y:S02]  /*0420*/  UPLOP3.LUT UP5, UPT, UPT, UPT, UPT, 0x80, 0x8 ;  /* 0x000000000008789c */ /* 0x000fe40003faf070 */
[----:B---3--:R-:W-:-:S04]  /*0430*/  UISETP.NE.U32.AND UP0, UPT, UR8, URZ, UPT ;  /* 0x000000ff0800728c */ /* 0x008fc8000bf05070 */
[----:B------:R-:W-:-:S04]  /*0440*/  UISETP.NE.AND.EX UP0, UPT, UR9, URZ, UPT, UP0 ;  /* 0x000000ff0900728c */ /* 0x000fc8000bf05300 */
[----:B------:R-:W-:-:S04]  /*0450*/  UISETP.EQ.OR.EX UP2, UPT, UR7, URZ, !UP0, UP1 ;  /* 0x000000ff0700728c */ /* 0x000fc8000c742710 */
[----:B------:R-:W-:-:S05]  /*0460*/  UP2UR UR53, UPR, URZ, 0x4 ;  /* 0x00000004ff357883 */ /* 0x000fca0008000000 */
[----:B------:R-:W-:Y:S07]  /*0470*/  BRA.U !UP2, `(.L_x_8) ;  /* 0x000000010a207547 */ /* 0x000fee000b800000 */
[----:B------:R-:W-:Y:S01]  /*0480*/  UISETP.NE.U32.AND UP2, UPT, UR6, URZ, UPT ;  /* 0x000000ff0600728c */ /* 0x000fe2000bf45070 */
[----:B-----5:R-:W-:Y:S01]  /*0490*/  FSETP.NEU.AND P0, PT, R49, RZ, PT ;  /* 0x000000ff3100720b */ /* 0x020fe20003f0d000 */
[----:B------:R-:W-:Y:S02]  /*04a0*/  USEL UR6, URZ, 0xffffffff, UP0 ;  /* 0xffffffffff067887 */ /* 0x000fe40008000000 */
[----:B------:R-:W-:-:S10]  /*04b0*/  UISETP.NE.AND.EX UP2, UPT, UR7, URZ, UPT, UP2 ;  /* 0x000000ff0700728c */ /* 0x000fd4000bf45320 */
[----:B------:R-:W-:Y:S01]  /*04c0*/  VOTEU.ANY UP1, P0 ;  /* 0x0000000000ff7886 */ /* 0x000fe20000020100 */
[----:B------:R-:W-:-:S04]  /*04d0*/  @!UP2 USEL UR6, URZ, 0xffffffff, UP1 ;  /* 0xffffffffff06a887 */ /* 0x000fc80008800000 */
[----:B------:R-:W-:-:S04]  /*04e0*/  ULOP3.LUT UR6, UR6, 0x1, URZ, 0xc0, !UPT ;  /* 0x0000000106067892 */ /* 0x000fc8000f8ec0ff */
[----:B------:R-:W-:-:S11]  /*04f0*/  UISETP.NE.U32.AND UP5, UPT, UR6, 0x1, UPT ;  /* 0x000000010600788c */ /* 0x000fd6000bfa5070 */
.L_x_8:
[----:B------:R-:W3:Y:S01]  /*0500*/  SHFL.IDX PT, R0, R96, RZ, 0x1f ;  /* 0x00001fff60007589 */ /* 0x000ee200000e0000 */
[----:B------:R-:W-:-:S04]  /*0510*/  UISETP.NE.AND UP1, UPT, UR10, 0x2, UPT ;  /* 0x000000020a00788c */ /* 0x000fc8000bf25270 */
[----:B------:R-:W-:Y:S02]  /*0520*/  UISETP.EQ.AND UP2, UPT, UR5, URZ, !UP1 ;  /* 0x000000ff0500728c */ /* 0x000fe4000cf42270 */
[----:B------:R-:W-:-:S04]  /*0530*/  USEL UR7, URZ, 0x1, UP1 ;  /* 0x00000001ff077887 */ /* 0x000fc80008800000 */
[----:B------:R-:W-:Y:S02]  /*0540*/  PLOP3.LUT P5, PT, P1, PT, UP2, 0x80, 0x8 ;  /* 0x000000000008781c */ /* 0x000fe40000faf028 */
[----:B---3--:R-:W-:-:S13]  /*0550*/  ISETP.NE.AND P0, PT, R0, RZ, PT ;  /* 0x000000ff0000720c */ /* 0x008fda0003f05270 */
[----:B------:R-:W-:Y:S05]  /*0560*/  @P0 BRA `(.L_x_9) ;  /* 0x0000000000440947 */ /* 0x000fea0003800000 */
[----:B------:R-:W-:Y:S01]  /*0570*/  UMOV UR8, 0x400 ;  /* 0x0000040000087882 */ /* 0x000fe20000000000 */
[----:B------:R-:W-:Y:S01]  /*0580*/  UMOV UR6, 0x1 ;  /* 0x0000000100067882 */ /* 0x000fe20000000000 */
[----:B------:R-:W-:Y:S02]  /*0590*/  ULEA UR8, UR37, UR8, 0x18 ;  /* 0x0000000825087291 */ /* 0x000fe4000f8ec0ff */
[----:B------:R-:W-:-:S04]  /*05a0*/  UIADD3 UR12, UPT, UPT, -UR6, 0x100000, URZ ;  /* 0x00100000060c7890 */ /* 0x000fc8000fffe1ff */
[----:B------:R-:W-:Y:S02]  /*05b0*/  USHF.L.U32 UR13, UR12, 0xb, URZ ;  /* 0x0000000b0c0d7899 */ /* 0x000fe400080006ff */
[----:B------:R-:W-:Y:S01]  /*05c0*/  USHF.L.U32 UR12, UR12, 0x1, URZ ;  /* 0x000000010c0c7899 */ /* 0x000fe200080006ff */
[----:B------:R-:W-:Y:S01]  /*05d0*/  ELECT P0, URZ, PT ;  /* 0x0000000000ff782f */ /* 0x000fe20003800000 */
[----:B------:R-:W3:Y:S10]  /*05e0*/  FENCE.VIEW.ASYNC.S ;  /* 0x00000000000073c6 */ /* 0x000ef40000000000 */
[----:B---3--:R3:W4:Y:S01]  /*05f0*/  SYNCS.EXCH.64 URZ, [UR8], UR12 ;  /* 0x0000000c08ff75b2 */ /* 0x0087220008000100 */
[----:B------:R3:W1:Y:S01]  /*0600*/  SYNCS.EXCH.64 URZ, [UR8+0x20], UR12 ;  /* 0x0000200c08ff75b2 */ /* 0x0006620008000100 */
[----:B------:R3:W1:Y:S01]  /*0610*/  SYNCS.EXCH.64 URZ, [UR8+0x8], UR12 ;  /* 0x0000080c08ff75b2 */ /* 0x0006620008000100 */
[----:B------:R3:W1:Y:S01]  /*0620*/  SYNCS.EXCH.64 URZ, [UR8+0x28], UR12 ;  /* 0x0000280c08ff75b2 */ /* 0x0006620008000100 */
[----:B------:R3:W1:Y:S01]  /*0630*/  SYNCS.EXCH.64 URZ, [UR8+0x10], UR12 ;  /* 0x0000100c08ff75b2 */ /* 0x0006620008000100 */
[----:B------:R3:W1:Y:S01]  /*0640*/  SYNCS.EXCH.64 URZ, [UR8+0x30], UR12 ;  /* 0x0000300c08ff75b2 */ /* 0x0006620008000100 */
[----:B------:R3:W1:Y:S01]  /*0650*/  SYNCS.EXCH.64 URZ, [UR8+0x18], UR12 ;  /* 0x0000180c08ff75b2 */ /* 0x0006620008000100 */
[----:B------:R3:W1:Y:S01]  /*0660*/  SYNCS.EXCH.64 URZ, [UR8+0x38], UR12 ;  /* 0x0000380c08ff75b2 */ /* 0x0006620008000100 */
[----:B------:R-:W-:Y:S01]  /*0670*/  NOP ;  /* 0x0000000000007918 */ /* 0x000fe20000000000 */
.L_x_9:
[----:B------:R-:W2:Y:S01]  /*0680*/  SHFL.IDX PT, R0, R96, RZ, 0x1f ;  /* 0x00001fff60007589 */ /* 0x000ea200000e0000 */
[----:B------:R-:W-:Y:S01]  /*0690*/  NOP ;  /* 0x0000000000007918 */ /* 0x000fe20000000000 */
[----:B--2---:R-:W-:-:S13]  /*06a0*/  ISETP.NE.AND P0, PT, R0, 0x1, PT ;  /* 0x000000010000780c */ /* 0x004fda0003f05270 */
[----:B------:R-:W-:Y:S05]  /*06b0*/  @P0 BRA `(.L_x_10) ;  /* 0x00000000004c0947 */ /* 0x000fea0003800000 */
[----:B------:R-:W-:Y:S01]  /*06c0*/  UMOV UR9, 0x400 ;  /* 0x0000040000097882 */ /* 0x000fe20000000000 */
[----:B---3--:R-:W-:Y:S01]  /*06d0*/  UMOV UR8, 0x20 ;  /* 0x0000002000087882 */ /* 0x008fe20000000000 */
[----:B------:R-:W-:Y:S01]  /*06e0*/  UMOV UR6, 0x80 ;  /* 0x0000008000067882 */ /* 0x000fe20000000000 */
[----:B------:R-:W-:Y:S02]  /*06f0*/  ULEA UR9, UR37, UR9, 0x18 ;  /* 0x0000000925097291 */ /* 0x000fe4000f8ec0ff */
[----:B------:R-:W-:-:S04]  /*0700*/  UIADD3 UR12, UPT, UPT, -UR8, 0x100000, URZ ;  /* 0x00100000080c7890 */ /* 0x000fc8000fffe1ff */
[----:B------:R-:W-:Y:S02]  /*0710*/  USHF.L.U32 UR13, UR12, 0xb, URZ ;  /* 0x0000000b0c0d7899 */ /* 0x000fe400080006ff */
[----:B------:R-:W-:Y:S02]  /*0720*/  USHF.L.U32 UR12, UR12, 0x1, URZ ;  /* 0x000000010c0c7899 */ /* 0x000fe400080006ff */
[----:B------:R-:W-:-:S04]  /*0730*/  UIADD3 UR14, UPT, UPT, -UR6, 0x100000, URZ ;  /* 0x00100000060e7890 */ /* 0x000fc8000fffe1ff */
[----:B------:R-:W-:Y:S02]  /*0740*/  USHF.L.U32 UR15, UR14, 0xb, URZ ;  /* 0x0000000b0e0f7899 */ /* 0x000fe400080006ff */
[----:B------:R-:W-:Y:S01]  /*0750*/  USHF.L.U32 UR14, UR14, 0x1, URZ ;  /* 0x000000010e0e7899 */ /* 0x000fe200080006ff */
[----:B------:R-:W-:Y:S01]  /*0760*/  ELECT P0, URZ, PT ;  /* 0x0000000000ff782f */ /* 0x000fe20003800000 */
[----:B------:R-:W2:Y:S02]  /*0770*/  FENCE.VIEW.ASYNC.S ;  /* 0x00000000000073c6 */ /* 0x000ea40000000000 */
[----:B--2---:R2:W3:Y:S08]  /*0780*/  SYNCS.EXCH.64 URZ, [UR9+0x40], UR12 ;  /* 0x0000400c09ff75b2 */ /* 0x0044f00008000100 */
[----:B------:R2:W1:Y:S01]  /*0790*/  SYNCS.EXCH.64 URZ, [UR9+0x58], UR14 ;  /* 0x0000580e09ff75b2 */ /* 0x0004620008000100 */
[----:B------:R2:W1:Y:S01]  /*07a0*/  SYNCS.EXCH.64 URZ, [UR9+0x48], UR12 ;  /* 0x0000480c09ff75b2 */ /* 0x0004620008000100 */
[----:B------:R2:W1:Y:S01]  /*07b0*/  SYNCS.EXCH.64 URZ, [UR9+0x60], UR14 ;  /* 0x0000600e09ff75b2 */ /* 0x0004620008000100 */
[----:B------:R2:W1:Y:S01]  /*07c0*/  SYNCS.EXCH.64 URZ, [UR9+0x50], UR12 ;  /* 0x0000500c09ff75b2 */ /* 0x0004620008000100 */
[----:B------:R2:W1:Y:S01]  /*07d0*/  SYNCS.EXCH.64 URZ, [UR9+0x68], UR14 ;  /* 0x0000680e09ff75b2 */ /* 0x0004620008000100 */
[----:B------:R-:W-:Y:S01]  /*07e0*/  NOP ;  /* 0x0000000000007918 */ /* 0x000fe20000000000 */
.L_x_10:
[----:B------:R-:W4:Y:S01]  /*07f0*/  SHFL.IDX PT, R0, R96, RZ, 0x1f ;  /* 0x00001fff60007589 */ /* 0x000f2200000e0000 */
[----:B------:R-:W-:Y:S01]  /*0800*/  NOP ;  /* 0x0000000000007918 */ /* 0x000fe20000000000 */
[----:B----4-:R-:W-:-:S13]  /*0810*/  ISETP.NE.AND P0, PT, R0, 0x3, PT ;  /* 0x000000030000780c */ /* 0x010fda0003f05270 */
[----:B------:R-:W-:Y:S05]  /*0820*/  @P0 BRA `(.L_x_11) ;  /* 0x00000000002c0947 */ /* 0x000fea0003800000 */
[----:B---3--:R-:W-:Y:S01]  /*0830*/  UMOV UR8, 0x400 ;  /* 0x0000040000087882 */ /* 0x008fe20000000000 */
[----:B------:R-:W-:Y:S01]  /*0840*/  UMOV UR6, 0x20 ;  /* 0x0000002000067882 */ /* 0x000fe20000000000 */
[----:B------:R-:W-:Y:S02]  /*0850*/  ULEA UR8, UR37, UR8, 0x18 ;  /* 0x0000000825087291 */ /* 0x000fe4000f8ec0ff */
[----:B--2---:R-:W-:-:S04]  /*0860*/  UIADD3 UR12, UPT, UPT, -UR6, 0x100000, URZ ;  /* 0x00100000060c7890 */ /* 0x004fc8000fffe1ff */
[----:B------:R-:W-:Y:S02]  /*0870*/  USHF.L.U32 UR13, UR12, 0xb, URZ ;  /* 0x0000000b0c0d7899 */ /* 0x000fe400080006ff */
[----:B------:R-:W-:Y:S01]  /*0880*/  USHF.L.U32 UR12, UR12, 0x1, URZ ;  /* 0x000000010c0c7899 */ /* 0x000fe200080006ff */
[----:B------:R-:W-:Y:S01]  /*0890*/  ELECT P0, URZ, PT ;  /* 0x0000000000ff782f */ /* 0x000fe20003800000 */
[----:B------:R-:W2:Y:S10]  /*08a0*/  FENCE.VIEW.ASYNC.S ;  /* 0x00000000000073c6 */ /* 0x000eb40000000000 */
[----:B--2---:R4:W2:Y:S01]  /*08b0*/  SYNCS.EXCH.64 URZ, [UR8+0x70], UR12 ;  /* 0x0000700c08ff75b2 */ /* 0x0048a20008000100 */
[----:B------:R4:W3:Y:S02]  /*08c0*/  SYNCS.EXCH.64 URZ, [UR8+0x78], UR12 ;  /* 0x0000780c08ff75b2 */ /* 0x0008e40008000100 */
[----:B----4-:R-:W-:Y:S01]  /*08d0*/  NOP ;  /* 0x0000000000007918 */ /* 0x010fe20000000000 */
.L_x_11:
[----:B------:R-:W4:Y:S01]  /*08e0*/  SHFL.IDX PT, R0, R96, RZ, 0x1f ;  /* 0x00001fff60007589 */ /* 0x000f2200000e0000 */
[----:B------:R-:W-:Y:S01]  /*08f0*/  NOP ;  /* 0x0000000000007918 */ /* 0x000fe20000000000 */
[----:B----4-:R-:W-:-:S13]  /*0900*/  ISETP.NE.AND P0, PT, R0, 0x4, PT ;  /* 0x000000040000780c */ /* 0x010fda0003f05270 */
[----:B------:R-:W-:Y:S05]  /*0910*/  @P0 BRA `(.L_x_12) ;  /* 0x0000000000480947 */ /* 0x000fea0003800000 */
[----:B--2---:R-:W-:Y:S01]  /*0920*/  UMOV UR9, 0x1e0 ;  /* 0x000001e000097882 */ /* 0x004fe20000000000 */
[----:B---3--:R-:W-:Y:S01]  /*0930*/  UMOV UR8, 0x400 ;  /* 0x0000040000087882 */ /* 0x008fe20000000000 */
[----:B------:R-:W-:Y:S01]  /*0940*/  USEL UR9, UR9, 0x1a0, UP5 ;  /* 0x000001a009097887 */ /* 0x000fe2000a800000 */
        /* <DEDUP_REMOVED lines=10> */
[----:B--2---:R4:W2:Y:S08]  /*09f0*/  SYNCS.EXCH.64 URZ, [UR8+0x80], UR12 ;  /* 0x0000800c08ff75b2 */ /* 0x0048b00008000100 */
[----:B------:R4:W3:Y:S01]  /*0a00*/  SYNCS.EXCH.64 URZ, [UR8+0x90], UR14 ;  /* 0x0000900e08ff75b2 */ /* 0x0008e20008000100 */
[----:B------:R4:W1:Y:S01]  /*0a10*/  SYNCS.EXCH.64 URZ, [UR8+0x88], UR12 ;  /* 0x0000880c08ff75b2 */ /* 0x0008620008000100 */
[----:B------:R4:W1:Y:S02]  /*0a20*/  SYNCS.EXCH.64 URZ, [UR8+0x98], UR14 ;  /* 0x0000980e08ff75b2 */ /* 0x0008640008000100 */
[----:B----4-:R-:W-:Y:S01]  /*0a30*/  NOP ;  /* 0x0000000000007918 */ /* 0x010fe20000000000 */
.L_x_12:
[----:B------:R-:W4:Y:S01]  /*0a40*/  SHFL.IDX PT, R0, R96, RZ, 0x1f ;  /* 0x00001fff60007589 */ /* 0x000f2200000e0000 */
[----:B------:R-:W-:Y:S01]  /*0a50*/  NOP ;  /* 0x0000000000007918 */ /* 0x000fe20000000000 */
[----:B----4-:R-:W-:-:S13]  /*0a60*/  ISETP.NE.AND P0, PT, R0, 0x5, PT ;  /* 0x000000050000780c */ /* 0x010fda0003f05270 */
[----:B------:R-:W-:Y:S05]  /*0a70*/  @P0 BRA `(.L_x_13) ;  /* 0x0000000000540947 */ /* 0x000fea0003800000 */
[----:B--2---:R-:W-:Y:S01]  /*0a80*/  UMOV UR9, 0x400 ;  /* 0x0000040000097882 */ /* 0x004fe20000000000 */
        /* <DEDUP_REMOVED lines=14> */
[----:B------:R4:W1:Y:S01]  /*0b70*/  SYNCS.EXCH.64 URZ, [UR9+0xc8], UR14 ;  /* 0x0000c80e09ff75b2 */ /* 0x0008620008000100 */
[----:B------:R4:W1:Y:S01]  /*0b80*/  SYNCS.EXCH.64 URZ, [UR9+0xb0], UR12 ;  /* 0x0000b00c09ff75b2 */ /* 0x0008620008000100 */
[----:B------:R4:W1:Y:S01]  /*0b90*/  SYNCS.EXCH.64 URZ, [UR9+0xd0], UR14 ;  /* 0x0000d00e09ff75b2 */ /* 0x0008620008000100 */
[----:B------:R4:W1:Y:S01]  /*0ba0*/  SYNCS.EXCH.64 URZ, [UR9+0xb8], UR12 ;  /* 0x0000b80c09ff75b2 */ /* 0x0008620008000100 */
[----:B------:R4:W1:Y:S02]  /*0bb0*/  SYNCS.EXCH.64 URZ, [UR9+0xd8], UR14 ;  /* 0x0000d80e09ff75b2 */ /* 0x0008640008000100 */
[----:B----4-:R-:W-:Y:S01]  /*0bc0*/  NOP ;  /* 0x0000000000007918 */ /* 0x010fe20000000000 */
.L_x_13:
[----:B------:R-:W4:Y:S01]  /*0bd0*/  SHFL.IDX PT, R0, R96, RZ, 0x1f ;  /* 0x00001fff60007589 */ /* 0x000f2200000e0000 */
[----:B------:R-:W-:Y:S01]  /*0be0*/  ISETP.NE.OR P1, PT, RZ, UR10, !P1 ;  /* 0x0000000aff007c0c */ /* 0x000fe2000cf25670 */
        /* <DEDUP_REMOVED lines=12> */
[----:B------:R4:W3:Y:S01]  /*0cb0*/  SYNCS.EXCH.64 URZ, [UR8+0xf0], UR12 ;  /* 0x0000f00c08ff75b2 */ /* 0x0008e20008000100 */
[----:B------:R4:W1:Y:S01]  /*0cc0*/  SYNCS.EXCH.64 URZ, [UR8+0xe8], UR12 ;  /* 0x0000e80c08ff75b2 */ /* 0x0008620008000100 */
[----:B------:R4:W1:Y:S02]  /*0cd0*/  SYNCS.EXCH.64 URZ, [UR8+0xf8], UR12 ;  /* 0x0000f80c08ff75b2 */ /* 0x0008640008000100 */
[----:B----4-:R-:W-:Y:S01]  /*0ce0*/  NOP ;  /* 0x0000000000007918 */ /* 0x010fe20000000000 */
.L_x_14:
[----:B------:R-:W-:Y:S01]  /*0cf0*/  VOTEU.ALL UP1, P1 ;  /* 0x0000000000ff7886 */ /* 0x000fe20000820000 */
[----:B---3--:R-:W3:Y:S01]  /*0d00*/  LDCU UR8, c[0x0][0x36c] ;  /* 0x00006d80ff0877ac */ /* 0x008ee20008000800 */
[----:B------:R-:W-:Y:S01]  /*0d10*/  NOP ;  /* 0x0000000000007918 */ /* 0x000fe20000000000 */
[----:B------:R-:W-:Y:S01]  /*0d20*/  LOP3.LUT R10, R97, 0x1f, RZ, 0xc0, !PT ;  /* 0x0000001f610a7812 */ /* 0x000fe200078ec0ff */
[----:B--2---:R-:W-:Y:S01]  /*0d30*/  UMOV UR12, 0x20 ;  /* 0x00000020000c7882 */ /* 0x004fe20000000000 */
[----:B------:R-:W-:Y:S01]  /*0d40*/  @!UP1 UMOV UR6, 0x400 ;  /* 0x0000040000069882 */ /* 0x000fe20000000000 */
[----:B------:R-:W-:-:S04]  /*0d50*/  @!UP1 UIADD3 UR12, UPT, UPT, -UR12, 0x100000, URZ ;  /* 0x001000000c0c9890 */ /* 0x000fc8000fffe1ff */
[----:B------:R-:W-:Y:S02]  /*0d60*/  @!UP1 USHF.L.U32 UR13, UR12, 0xb, URZ ;  /* 0x0000000b0c0d9899 */ /* 0x000fe400080006ff */
[----:B------:R-:W-:Y:S02]  /*0d70*/  @!UP1 USHF.L.U32 UR12, UR12, 0x1, URZ ;  /* 0x000000010c0c9899 */ /* 0x000fe400080006ff */
[----:B------:R-:W-:Y:S01]  /*0d80*/  @!UP1 ULEA UR6, UR37, UR6, 0x18 ;  /* 0x0000000625069291 */ /* 0x000fe2000f8ec0ff */
[----:B------:R-:W-:Y:S01]  /*0d90*/  VOTEU.ALL UP1, P1 ;  /* 0x0000000000ff7886 */ /* 0x000fe20000820000 */
[----:B------:R-:W-:Y:S01]  /*0da0*/  UISETP.NE.AND UP4, UPT, UR10, URZ, UPT ;  /* 0x000000ff0a00728c */ /* 0x000fe2000bf85270 */
[----:B------:R-:W2:Y:S09]  /*0db0*/  FENCE.VIEW.ASYNC.S ;  /* 0x00000000000073c6 */ /* 0x000eb20000000000 */
[----:B--2---:R2:W4:Y:S01]  /*0dc0*/  @!UP1 SYNCS.EXCH.64 URZ, [UR6+0x100], UR12 ;  /* 0x0001000c06ff95b2 */ /* 0x0045220008000100 */
[----:B---3--:R-:W-:-:S09]  /*0dd0*/  UISETP.EQ.U32.AND UP1, UPT, UR8, 0x1, UPT ;  /* 0x000000010800788c */ /* 0x008fd2000bf22070 */
[----:B------:R-:W-:Y:S05]  /*0de0*/  BRA.U !UP1, `(.L_x_15) ;  /* 0x0000000109087547 */ /* 0x000fea000b800000 */
[----:B-1--4-:R-:W-:Y:S01]  /*0df0*/  UCGABAR_ARV ;  /* 0x00000000000079c7 */ /* 0x012fe20008000000 */
[----:B------:R-:W-:Y:S05]  /*0e00*/  BRA `(.L_x_16) ;  /* 0x0000000000047947 */ /* 0x000fea0003800000 */
.L_x_15:
[----:B-1--4-:R-:W-:Y:S01]  /*0e10*/  NOP ;  /* 0x0000000000007918 */ /* 0x012fe20000000000 */
.L_x_16:
[----:B------:R-:W1:Y:S01]  /*0e20*/  S2R R15, SR_CTAID.Y ;  /* 0x00000000000f7919 */ /* 0x000e620000002600 */
[----:B------:R-:W-:-:S05]  /*0e30*/  CS2R.32 R91, SR_CgaSize ;  /* 0x00000000005b7805 */ /* 0x000fca0000008a00 */
[----:B------:R-:W-:-:S05]  /*0e40*/  IMAD R91, R91, -0xa0, RZ ;  /* 0xffffff605b5b7824 */ /* 0x000fca00078e02ff */
[----:B--2---:R-:W-:-:S14]  /*0e50*/  R2UR UR6, R91 ;  /* 0x000000005b0672ca */ /* 0x004fdc00000e0000 */
[----:B------:R-:W2:Y:S01]  /*0e60*/  LDCU UR6, c[0x0][UR6+0x2b4] ;  /* 0x00005680060677ac */ /* 0x000ea20008000800 */
[----:B------:R-:W-:-:S05]  /*0e70*/  CS2R.32 R0, SR_CgaSize ;  /* 0x0000000000007805 */ /* 0x000fca0000008a00 */
[----:B------:R-:W-:-:S06]  /*0e80*/  IMAD R0, R0, -0xa0, RZ ;  /* 0xffffff6000007824 */ /* 0x000fcc00078e02ff */
[----:B------:R-:W3:Y:S01]  /*0e90*/  LDC R0, c[0x0][R0+0x2a4] ;  /* 0x0000a90000007b82 */ /* 0x000ee20000000800 */
[----:B------:R-:W-:Y:S01]  /*0ea0*/  PRMT R8, RZ, 0x7610, R8 ;  /* 0x00007610ff087816 */ /* 0x000fe20000000008 */
[----:B------:R-:W4:Y:S01]  /*0eb0*/  S2R R9, SR_CTAID.X ;  /* 0x0000000000097919 */ /* 0x000f220000002500 */
[----:B------:R-:W-:-:S05]  /*0ec0*/  CS2R.32 R91, SR_CgaSize ;  /* 0x00000000005b7805 */ /* 0x000fca0000008a00 */
[----:B------:R-:W-:-:S05]  /*0ed0*/  IMAD R91, R91, -0xa0, RZ ;  /* 0xffffff605b5b7824 */ /* 0x000fca00078e02ff */
[----:B------:R-:W-:-:S14]  /*0ee0*/  R2UR UR8, R91 ;  /* 0x000000005b0872ca */ /* 0x000fdc00000e0000 */
[----:B------:R-:W3:Y:S01]  /*0ef0*/  LDCU UR8, c[0x0][UR8+0x2b0] ;  /* 0x00005600080877ac */ /* 0x000ee20008000800 */
[----:B------:R-:W-:Y:S01]  /*0f00*/  UISETP.NE.AND UP2, UPT, UR10, 0x2, UPT ;  /* 0x000000020a00788c */ /* 0x000fe2000bf45270 */
[----:B------:R-:W2:Y:S01]  /*0f10*/  LDC R11, c[0x0][0xb24] ;  /* 0x0002c900ff0b7b82 */ /* 0x000ea20000000800 */
[----:B------:R-:W-:-:S05]  /*0f20*/  CS2R.32 R2, SR_CgaSize ;  /* 0x0000000000027805 */ /* 0x000fca0000008a00 */
[----:B------:R-:W-:-:S06]  /*0f30*/  IMAD R2, R2, -0xa0, RZ ;  /* 0xffffff6002027824 */ /* 0x000fcc00078e02ff */
[----:B------:R-:W3:Y:S08]  /*0f40*/  LDC R2, c[0x0][R2+0x2a0] ;  /* 0x0000a80002027b82 */ /* 0x000ef00000000800 */
[----:B------:R-:W3:Y:S01]  /*0f50*/  LDC R40, c[0x0][0xb24] ;  /* 0x0002c900ff287b82 */ /* 0x000ee20000000800 */
[----:B-1----:R-:W-:-:S07]  /*0f60*/  I2FP.F32.U32 R90, R15 ;  /* 0x0000000f005a7245 */ /* 0x002fce0000201000 */
[----:B------:R-:W1:Y:S01]  /*0f70*/  S2UR UR36, SR_CTAID.Z ;  /* 0x00000000002479c3 */ /* 0x000e620000002700 */
[----:B--2---:R-:W-:Y:S01]  /*0f80*/  ISETP.GE.AND P0, PT, R11, 0x1, PT ;  /* 0x000000010b00780c */ /* 0x004fe20003f06270 */
[----:B----4-:R-:W-:Y:S01]  /*0f90*/  IMAD.MOV.U32 R14, RZ, RZ, R9 ;  /* 0x000000ffff0e7224 */ /* 0x010fe200078e0009 */
[----:B------:R-:W-:Y:S01]  /*0fa0*/  I2FP.F32.U32 R91, R9 ;  /* 0x00000009005b7245 */ /* 0x000fe20000201000 */
[----:B------:R-:W-:Y:S01]  /*0fb0*/  FMUL R90, R90, UR6 ;  /* 0x000000065a5a7c20 */ /* 0x000fe20008400000 */
[----:B------:R-:W2:Y:S03]  /*0fc0*/  LDCU UR6, c[0x0][0xb30] ;  /* 0x00016600ff0677ac */ /* 0x000ea60008000800 */
[----:B---3--:R-:W-:Y:S02]  /*0fd0*/  FMUL R91, R91, UR8 ;  /* 0x000000085b5b7c20 */ /* 0x008fe40008400000 */
[----:B------:R-:W3:Y:S08]  /*0fe0*/  F2I.U32.TRUNC.NTZ R90, R90 ;  /* 0x0000005a005a7305 */ /* 0x000ef0000020f000 */
[----:B------:R-:W4:Y:S01]  /*0ff0*/  F2I.U32.TRUNC.NTZ R91, R91 ;  /* 0x0000005b005b7305 */ /* 0x000f22000020f000 */
[----:B--2---:R-:W-:Y:S01]  /*1000*/  UISETP.NE.AND UP3, UPT, UR6, 0x1, UPT ;  /* 0x000000010600788c */ /* 0x004fe2000bf65270 */
[----:B---3--:R-:W-:-:S05]  /*1010*/  IADD3 R90, PT, PT, -R90, RZ, RZ ;  /* 0x000000ff5a5a7210 */ /* 0x008fca0007ffe1ff */
[----:B------:R-:W-:Y:S01]  /*1020*/  IMAD R90, R0, R90, R15 ;  /* 0x0000005a005a7224 */ /* 0x000fe200078e020f */
[----:B------:R-:W-:Y:S01]  /*1030*/  PRMT R0, RZ, 0x7610, R0 ;  /* 0x00007610ff007816 */ /* 0x000fe20000000000 */
[----:B----4-:R-:W-:-:S04]  /*1040*/  IMAD.MOV R91, RZ, RZ, -R91 ;  /* 0x000000ffff5b7224 */ /* 0x010fc800078e0a5b */
[----:B------:R-:W-:Y:S01]  /*1050*/  IMAD R91, R2, R91, R9 ;  /* 0x0000005b025b7224 */ /* 0x000fe200078e0209 */
[----:B-1----:R-:W-:Y:S06]  /*1060*/  BRA.U UP4, `(.L_x_17) ;  /* 0x0000000104247547 */ /* 0x002fec000b800000 */
[----:B------:R-:W-:Y:S01]  /*1070*/  ISETP.NE.AND P1, PT, R90, RZ, PT ;  /* 0x000000ff5a00720c */ /* 0x000fe20003f25270 */
[----:B------:R-:W-:Y:S01]  /*1080*/  IMAD.MOV.U32 R0, RZ, RZ, 0x3 ;  /* 0x00000003ff007424 */ /* 0x000fe200078e00ff */
[C---:B------:R-:W-:Y:S02]  /*1090*/  LOP3.LUT R2, R91.reuse, 0xfffffffe, RZ, 0xc0, !PT ;  /* 0xfffffffe5b027812 */ /* 0x040fe400078ec0ff */
[----:B------:R-:W-:Y:S02]  /*10a0*/  ISETP.LT.U32.OR P1, PT, R91, 0x2, !P1 ;  /* 0x000000025b00780c */ /* 0x000fe40004f21470 */
[----:B------:R-:W-:Y:S02]  /*10b0*/  SHF.L.U32 R0, R0, R2, RZ ;  /* 0x0000000200007219 */ /* 0x000fe400000006ff */
[----:B------:R-:W-:Y:S02]  /*10c0*/  SEL R4, RZ, 0x1, !P1 ;  /* 0x00000001ff047807 */ /* 0x000fe40004800000 */
[----:B------:R-:W-:-:S05]  /*10d0*/  SEL R3, RZ, 0x2, !P1 ;  /* 0x00000002ff037807 */ /* 0x000fca0004800000 */
[----:B------:R-:W-:-:S05]  /*10e0*/  IMAD.IADD R3, R4, 0x1, R3 ;  /* 0x0000000104037824 */ /* 0x000fca00078e0203 */
[----:B------:R-:W-:Y:S02]  /*10f0*/  PRMT R8, R3, 0x7610, R8 ;  /* 0x0000761003087816 */ /* 0x000fe40000000008 */
.L_x_17:
[----:B------:R-:W-:Y:S05]  /*1100*/  @!P0 BRA `(.L_x_18) ;  /* 0x0000000000b88947 */ /* 0x000fea0003800000 */
[----:B------:R-:W1:Y:S01]  /*1110*/  LDC.64 R4, c[0x0][0xb18] ;  /* 0x0002c600ff047b82 */ /* 0x000e620000000a00 */
[----:B------:R-:W-:-:S07]  /*1120*/  ISETP.NE.AND P0, PT, R11, 0x1, PT ;  /* 0x000000010b00780c */ /* 0x000fce0003f05270 */
[----:B------:R-:W2:Y:S08]  /*1130*/  LDC R14, c[0x0][0xb0c] ;  /* 0x0002c300ff0e7b82 */ /* 0x000eb00000000800 */
[----:B------:R-:W3:Y:S08]  /*1140*/  LDC R16, c[0x0][0x370] ;  /* 0x0000dc00ff107b82 */ /* 0x000ef00000000800 */
[----:B------:R-:W4:Y:S01]  /*1150*/  LDC R13, c[0x0][0x374] ;  /* 0x0000dd00ff0d7b82 */ /* 0x000f220000000800 */
[----:B-1----:R-:W-:-:S07]  /*1160*/  ISETP.NE.AND P1, PT, R4, 0x1, PT ;  /* 0x000000010400780c */ /* 0x002fce0003f25270 */
[----:B------:R-:W3:Y:S01]  /*1170*/  LDC.64 R6, c[0x0][0xb10] ;  /* 0x0002c400ff067b82 */ /* 0x000ee20000000a00 */
[----:B--2---:R-:W-:-:S07]  /*1180*/  ISETP.NE.AND P2, PT, R14, 0x1, PT ;  /* 0x000000010e00780c */ /* 0x004fce0003f45270 */
[----:B------:R-:W1:Y:S08]  /*1190*/  LDC R12, c[0x0][0xb20] ;  /* 0x0002c800ff0c7b82 */ /* 0x000e700000000800 */
[----:B------:R-:W2:Y:S01]  /*11a0*/  LDC.64 R2, c[0x0][0xb28] ;  /* 0x0002ca00ff027b82 */ /* 0x000ea20000000a00 */
[----:B----4-:R-:W-:-:S04]  /*11b0*/  IMAD.HI.U32 R17, R13, R5, RZ ;  /* 0x000000050d117227 */ /* 0x010fc800078e00ff */
[----:B------:R-:W-:-:S04]  /*11c0*/  IMAD.HI.U32 R5, R15, R5, RZ ;  /* 0x000000050f057227 */ /* 0x000fc800078e00ff */
[----:B---3--:R-:W-:-:S05]  /*11d0*/  IMAD.HI.U32 R18, R16, R6, RZ ;  /* 0x0000000610127227 */ /* 0x008fca00078e00ff */
[-C--:B------:R-:W-:Y:S01]  /*11e0*/  @P2 SHF.R.U32.HI R16, RZ, R7.reuse, R18 ;  /* 0x00000007ff102219 */ /* 0x080fe20000011612 */
[----:B------:R-:W-:Y:S01]  /*11f0*/  IMAD.HI.U32 R18, R9, R6, RZ ;  /* 0x0000000609127227 */ /* 0x000fe200078e00ff */
[-C--:B-1----:R-:W-:Y:S02]  /*1200*/  @P1 SHF.R.U32.HI R13, RZ, R12.reuse, R17 ;  /* 0x0000000cff0d1219 */ /* 0x082fe40000011611 */
[----:B------:R-:W-:Y:S02]  /*1210*/  SHF.R.U32.HI R5, RZ, R12, R5 ;  /* 0x0000000cff057219 */ /* 0x000fe40000011605 */
[----:B------:R-:W-:Y:S02]  /*1220*/  SHF.R.U32.HI R18, RZ, R7, R18 ;  /* 0x00000007ff127219 */ /* 0x000fe40000011612 */
[----:B------:R-:W-:Y:S01]  /*1230*/  SEL R5, R15, R5, !P1 ;  /* 0x000000050f057207 */ /* 0x000fe20004800000 */
[----:B--2---:R-:W-:Y:S01]  /*1240*/  IMAD.HI.U32 R17, R13, R2, RZ ;  /* 0x000000020d117227 */ /* 0x004fe200078e00ff */
[----:B------:R-:W-:-:S03]  /*1250*/  SEL R18, R9, R18, !P2 ;  /* 0x0000001209127207 */ /* 0x000fc60005000000 */
[----:B------:R-:W-:Y:S01]  /*1260*/  IMAD.HI.U32 R6, R16, R2, RZ ;  /* 0x0000000210067227 */ /* 0x000fe200078e00ff */
[----:B------:R-:W-:-:S04]  /*1270*/  @P0 SHF.R.U32.HI R13, RZ, R3, R17 ;  /* 0x00000003ff0d0219 */ /* 0x000fc80000011611 */
[----:B------:R-:W-:Y:S01]  /*1280*/  @P0 SHF.R.U32.HI R16, RZ, R3, R6 ;  /* 0x00000003ff100219 */ /* 0x000fe20000011606 */
[----:B------:R-:W-:-:S04]  /*1290*/  IMAD R13, R13, R11, RZ ;  /* 0x0000000b0d0d7224 */ /* 0x000fc800078e02ff */
[----:B------:R-:W-:Y:S01]  /*12a0*/  IMAD R6, R16, R11, RZ ;  /* 0x0000000b10067224 */ /* 0x000fe200078e02ff */
[----:B------:R-:W-:-:S04]  /*12b0*/  ISETP.GE.AND P1, PT, R5, R13, PT ;  /* 0x0000000d0500720c */ /* 0x000fc80003f26270 */
[----:B------:R-:W-:Y:S01]  /*12c0*/  ISETP.GE.OR P1, PT, R18, R6, P1 ;  /* 0x000000061200720c */ /* 0x000fe20000f26670 */
[----:B------:R-:W-:-:S05]  /*12d0*/  IMAD.HI.U32 R6, R5, R2, RZ ;  /* 0x0000000205067227 */ /* 0x000fca00078e00ff */
[----:B------:R-:W-:-:S04]  /*12e0*/  SHF.R.U32.HI R6, RZ, R3, R6 ;  /* 0x00000003ff067219 */ /* 0x000fc80000011606 */
[----:B------:R-:W-:-:S03]  /*12f0*/  SEL R6, R5, R6, !P0 ;  /* 0x0000000605067207 */ /* 0x000fc60004000000 */
[----:B------:R-:W-:Y:S01]  /*1300*/  @!P1 IMAD.HI.U32 R7, R18, R2, RZ ;  /* 0x0000000212079227 */ /* 0x000fe200078e00ff */
[----:B------:R-:W-:-:S04]  /*1310*/  IADD3 R2, PT, PT, -R6, RZ, RZ ;  /* 0x000000ff06027210 */ /* 0x000fc80007ffe1ff */
[----:B------:R-:W-:Y:S01]  /*1320*/  @!P1 SHF.R.U32.HI R3, RZ, R3, R7 ;  /* 0x00000003ff039219 */ /* 0x000fe20000011607 */
[----:B------:R-:W-:Y:S01]  /*1330*/  IMAD R2, R11, R2, R5 ;  /* 0x000000020b027224 */ /* 0x000fe200078e0205 */
[----:B------:R-:W-:Y:S02]  /*1340*/  IADD3 R7, PT, PT, -R5, RZ, RZ ;  /* 0x000000ff05077210 */ /* 0x000fe40007ffe1ff */
[----:B------:R-:W-:-:S03]  /*1350*/  @!P1 SEL R3, R18, R3, !P0 ;  /* 0x0000000312039207 */ /* 0x000fc60004000000 */
[----:B------:R-:W-:Y:S02]  /*1360*/  IMAD R7, R4, R7, R15 ;  /* 0x0000000704077224 */ /* 0x000fe400078e020f */
[--C-:B------:R-:W-:Y:S02]  /*1370*/  @!P1 IMAD.IADD R6, R6, 0x1, -R3.reuse ;  /* 0x0000000106069824 */ /* 0x100fe400078e0a03 */
[----:B------:R-:W-:Y:S01]  /*1380*/  @!P1 IMAD R3, R2, R16, R3 ;  /* 0x0000001002039224 */ /* 0x000fe200078e0203 */
[----:B------:R-:W-:Y:S01]  /*1390*/  IADD3 R2, PT, PT, -R18, RZ, RZ ;  /* 0x000000ff12027210 */ /* 0x000fe20007ffe1ff */
[----:B------:R-:W-:Y:S02]  /*13a0*/  @!P1 IMAD R5, R6, R11, R18 ;  /* 0x0000000b06059224 */ /* 0x000fe400078e0212 */
[----:B------:R-:W-:Y:S02]  /*13b0*/  @!P1 IMAD.MOV.U32 R18, RZ, RZ, R3 ;  /* 0x000000ffff129224 */ /* 0x000fe400078e0003 */
[----:B------:R-:W-:-:S02]  /*13c0*/  IMAD R2, R14, R2, R9 ;  /* 0x000000020e027224 */ /* 0x000fc400078e0209 */
[----:B------:R-:W-:Y:S02]  /*13d0*/  IMAD R15, R5, R4, R7 ;  /* 0x00000004050f7224 */ /* 0x000fe400078e0207 */
[----:B------:R-:W-:Y:S02]  /*13e0*/  IMAD R14, R18, R14, R2 ;  /* 0x0000000e120e7224 */ /* 0x000fe400078e0202 */
.L_x_18:
[----:B------:R-:W-:Y:S05]  /*13f0*/  BRA.U UP3, `(.L_x_19) ;  /* 0x0000000103407547 */ /* 0x000fea000b800000 */
[----:B------:R-:W1:Y:S08]  /*1400*/  LDC.64 R4, c[0x0][0xb10] ;  /* 0x0002c400ff047b82 */ /* 0x000e700000000a00 */
[----:B------:R-:W2:Y:S08]  /*1410*/  LDC.64 R2, c[0x0][0xb18] ;  /* 0x0002c600ff027b82 */ /* 0x000eb00000000a00 */
[----:B------:R-:W3:Y:S08]  /*1420*/  LDC R6, c[0x0][0xb20] ;  /* 0x0002c800ff067b82 */ /* 0x000ef00000000800 */
[----:B------:R-:W4:Y:S01]  /*1430*/  LDC R7, c[0x0][0xb0c] ;  /* 0x0002c300ff077b82 */ /* 0x000f220000000800 */
[----:B-1----:R-:W-:-:S05]  /*1440*/  IMAD.HI.U32 R4, R14, R4, RZ ;  /* 0x000000040e047227 */ /* 0x002fca00078e00ff */
[----:B------:R-:W-:Y:S01]  /*1450*/  SHF.R.U32.HI R4, RZ, R5, R4 ;  /* 0x00000005ff047219 */ /* 0x000fe20000011604 */
[----:B--2---:R-:W-:Y:S01]  /*1460*/  IMAD.HI.U32 R3, R15, R3, RZ ;  /* 0x000000030f037227 */ /* 0x004fe200078e00ff */
[----:B------:R-:W-:-:S04]  /*1470*/  ISETP.NE.AND P0, PT, R2, 0x1, PT ;  /* 0x000000010200780c */ /* 0x000fc80003f05270 */
[----:B---3--:R-:W-:-:S04]  /*1480*/  SHF.R.U32.HI R3, RZ, R6, R3 ;  /* 0x00000006ff037219 */ /* 0x008fc80000011603 */
[----:B------:R-:W-:Y:S02]  /*1490*/  SEL R3, R15, R3, !P0 ;  /* 0x000000030f037207 */ /* 0x000fe40004000000 */
[----:B----4-:R-:W-:-:S04]  /*14a0*/  ISETP.NE.AND P1, PT, R7, 0x1, PT ;  /* 0x000000010700780c */ /* 0x010fc80003f25270 */
[----:B------:R-:W-:-:S05]  /*14b0*/  SEL R5, R14, R4, !P1 ;  /* 0x000000040e057207 */ /* 0x000fca0004800000 */
[----:B------:R-:W-:Y:S02]  /*14c0*/  IMAD.IADD R4, R3, 0x1, -R5 ;  /* 0x0000000103047824 */ /* 0x000fe400078e0a05 */
[----:B------:R-:W-:Y:S02]  /*14d0*/  IMAD.IADD R3, R5, 0x1, -R3 ;  /* 0x0000000105037824 */ /* 0x000fe400078e0a03 */
[----:B------:R-:W-:Y:S02]  /*14e0*/  IMAD R14, R4, R7, R14 ;  /* 0x00000007040e7224 */ /* 0x000fe400078e020e */
[----:B------:R-:W-:Y:S02]  /*14f0*/  IMAD R15, R3, R2, R15 ;  /* 0x00000002030f7224 */ /* 0x000fe400078e020f */
.L_x_19:
[----:B------:R-:W-:Y:S05]  /*1500*/  BRA.U !UP1, `(.L_x_20) ;  /* 0x00000001090c7547 */ /* 0x000fea000b800000 */
[----:B------:R-:W-:Y:S01]  /*1510*/  UCGABAR_WAIT ;  /* 0x0000000000007dc7 */ /* 0x000fe20008000000 */
[----:B------:R-:W-:Y:S01]  /*1520*/  CCTL.IVALL ;  /* 0x00000000ff00798f */ /* 0x000fe20002000000 */
[----:B------:R-:W-:Y:S05]  /*1530*/  BRA `(.L_x_21) ;  /* 0x0000000000047947 */ /* 0x000fea0003800000 */
.L_x_20:
[----:B------:R-:W-:Y:S06]  /*1540*/  BAR.SYNC.DEFER_BLOCKING 0x0 ;  /* 0x0000000000007b1d */ /* 0x000fec0000010000 */
.L_x_21:
[----:B------:R-:W-:Y:S05]  /*1550*/  BRA.U UP2, `(.L_x_22) ;  /* 0x0000001102b47547 */ /* 0x000fea000b800000 */
[----:B------:R-:W1:Y:S01]  /*1560*/  LDCU UR15, c[0x0][0x38c] ;  /* 0x00007180ff0f77ac */ /* 0x000e620008000800 */
[----:B------:R-:W2:Y:S01]  /*1570*/  LDC R8, c[0x0][0x370] ;  /* 0x0000dc00ff087b82 */ /* 0x000ea20000000800 */
[C---:B------:R-:W-:Y:S01]  /*1580*/  IMAD.SHL.U32 R19, R9.reuse, 0x20, RZ ;  /* 0x0000002009137824 */ /* 0x040fe200078e00ff */
[----:B------:R-:W-:Y:S01]  /*1590*/  PLOP3.LUT P1, PT, PT, PT, UP5, 0x80, 0x8 ;  /* 0x000000000008781c */ /* 0x000fe20003f2f058 */
[----:B------:R-:W-:Y:S01]  /*15a0*/  UISETP.NE.AND UP1, UPT, UR10, URZ, UPT ;  /* 0x000000ff0a00728c */ /* 0x000fe2000bf25270 */
[----:B------:R-:W-:Y:S01]  /*15b0*/  ISETP.NE.AND P4, PT, R10, RZ, P5 ;  /* 0x000000ff0a00720c */ /* 0x000fe20002f85270 */
[----:B------:R-:W-:Y:S01]  /*15c0*/  IMAD.SHL.U32 R18, R9, 0x80, RZ ;  /* 0x0000008009127824 */ /* 0x000fe200078e00ff */
[----:B------:R-:W-:Y:S01]  /*15d0*/  PLOP3.LUT P1, PT, P1, PT, PT, 0x8, 0x80 ;  /* 0x000000000080781c */ /* 0x000fe20000f2e170 */
[----:B------:R-:W-:Y:S01]  /*15e0*/  IMAD.MOV.U32 R17, RZ, RZ, 0x1 ;  /* 0x00000001ff117424 */ /* 0x000fe200078e00ff */
[----:B------:R-:W3:Y:S01]  /*15f0*/  LDC R0, c[0x0][0x374] ;  /* 0x0000dd00ff007b82 */ /* 0x000ee20000000800 */
[----:B------:R-:W-:Y:S01]  /*1600*/  IMAD.MOV.U32 R16, RZ, RZ, RZ ;  /* 0x000000ffff107224 */ /* 0x000fe200078e00ff */
[----:B------:R-:W-:Y:S01]  /*1610*/  CS2R R12, SRZ ;  /* 0x00000000000c7805 */ /* 0x000fe2000001ff00 */
[----:B------:R-:W-:Y:S01]  /*1620*/  IMAD.MOV.U32 R11, RZ, RZ, 0x1 ;  /* 0x00000001ff0b7424 */ /* 0x000fe200078e00ff */
[----:B------:R-:W-:Y:S01]  /*1630*/  LOP3.LUT R19, R19, 0x20, RZ, 0xc0, !PT ;  /* 0x0000002013137812 */ /* 0x000fe200078ec0ff */
[----:B------:R-:W4:Y:S01]  /*1640*/  LDCU.64 UR24, c[0x0][0x348] ;  /* 0x00006900ff1877ac */ /* 0x000f220008000a00 */
[----:B-1----:R-:W-:-:S02]  /*1650*/  UIADD3 UR4, UPT, UPT, UR15, 0x1f, URZ ;  /* 0x0000001f0f047890 */ /* 0x002fc4000fffe0ff */
[----:B------:R-:W-:Y:S02]  /*1660*/  USEL UR7, UR7, 0x2, UP1 ;  /* 0x0000000207077887 */ /* 0x000fe40008800000 */
[----:B------:R-:W-:Y:S01]  /*1670*/  USHF.R.S32.HI UR22, URZ, 0x1f, UR4 ;  /* 0x0000001fff167899 */ /* 0x000fe20008011404 */
[----:B------:R-:W-:-:S03]  /*1680*/  UMOV UR13, URZ ;  /* 0x000000ff000d7c82 */ /* 0x000fc60008000000 */
[----:B------:R-:W-:Y:S02]  /*1690*/  ULEA.HI UR22, UR22, UR4, URZ, 0x5 ;  /* 0x0000000416167291 */ /* 0x000fe4000f8f28ff */
[----:B------:R-:W-:Y:S02]  /*16a0*/  UIADD3 UR4, UPT, UPT, UR15, -0x1, URZ ;  /* 0xffffffff0f047890 */ /* 0x000fe4000fffe0ff */
[----:B------:R-:W-:Y:S02]  /*16b0*/  USHF.R.S32.HI UR22, URZ, 0x5, UR22 ;  /* 0x00000005ff167899 */ /* 0x000fe40008011416 */
[----:B------:R-:W-:Y:S02]  /*16c0*/  UISETP.GE.U32.AND UP2, UPT, UR4, -0x3f, UPT ;  /* 0xffffffc10400788c */ /* 0x000fe4000bf46070 */
[----:B------:R-:W-:Y:S02]  /*16d0*/  UISETP.LT.U32.AND UP0, UPT, UR22, 0x4, UPT ;  /* 0x000000041600788c */ /* 0x000fe4000bf01070 */
[----:B------:R-:W-:-:S02]  /*16e0*/  UIADD3 UR15, UPT, UPT, UR15, 0x3e, URZ ;  /* 0x0000003e0f0f7890 */ /* 0x000fc4000fffe0ff */
[----:B------:R-:W-:-:S04]  /*16f0*/  USEL UR21, UR22, 0x4, UP0 ;  /* 0x0000000416157887 */ /* 0x000fc80008000000 */
[----:B------:R-:W-:Y:S02]  /*1700*/  UIADD3 UR6, UPT, UPT, UR21, -0x1, URZ ;  /* 0xffffffff15067890 */ /* 0x000fe4000fffe0ff */
[----:B------:R-:W-:Y:S02]  /*1710*/  @UP2 UIADD3 UR6, UPT, UPT, UR21, URZ, URZ ;  /* 0x000000ff15062290 */ /* 0x000fe4000fffe0ff */
[----:B------:R-:W-:Y:S02]  /*1720*/  UIADD3 UR14, UPT, UPT, UR22, -UR21, URZ ;  /* 0x80000015160e7290 */ /* 0x000fe4000fffe0ff */
[----:B------:R-:W-:Y:S02]  /*1730*/  UIADD3 UR5, UPT, UPT, UR6, 0x1, URZ ;  /* 0x0000000106057890 */ /* 0x000fe4000fffe0ff */
[----:B--2-4-:R-:W-:-:S12]  /*1740*/  UIADD3 UR6, UPT, UPT, -UR6, URZ, URZ ;  /* 0x000000ff06067290 */ /* 0x014fd8000fffe1ff */
.L_x_42:
[----:B------:R-:W-:Y:S01]  /*1750*/  UISETP.NE.AND UP0, UPT, UR37, URZ, UPT ;  /* 0x000000ff2500728c */ /* 0x000fe2000bf05270 */
[----:B------:R-:W1:Y:S08]  /*1760*/  S2UR UR37, SR_CgaCtaId ;  /* 0x00000000002579c3 */ /* 0x000e700000008800 */
[----:B------:R-:W-:Y:S05]  /*1770*/  BRA.U UP0, `(.L_x_23) ;  /* 0x0000000100347547 */ /* 0x000fea000b800000 */
[----:B------:R-:W2:Y:S01]  /*1780*/  S2R R2, SR_CgaCtaId ;  /* 0x0000000000027919 */ /* 0x000ea20000008800 */
[----:B------:R-:W-:-:S04]  /*1790*/  MOV R3, 0x400 ;  /* 0x0000040000037802 */ /* 0x000fc80000000f00 */
[----:B--2---:R-:W-:Y:S02]  /*17a0*/  LEA R2, R2, R3, 0x18 ;  /* 0x0000000302027211 */ /* 0x004fe400078ec0ff */
[----:B------:R-:W-:-:S03]  /*17b0*/  SHF.L.U32 R3, R11, 0x1f, RZ ;  /* 0x0000001f0b037819 */ /* 0x000fc600000006ff */
[----:B------:R-:W-:-:S04]  /*17c0*/  IMAD R2, R12, 0x8, R2 ;  /* 0x000000080c027824 */ /* 0x000fc800078e0202 */
[----:B------:R-:W2:Y:S02]  /*17d0*/  SYNCS.PHASECHK.TRANS64.TRYWAIT P0, [R2+URZ+0xf0], R3 ;  /* 0x0000f003020075a7 */ /* 0x000ea400080011ff */
[----:B--2---:R-:W-:Y:S05]  /*17e0*/  @!P0 BRA `(.L_x_24) ;  /* 0x0000006000d48947 */ /* 0x004fea0003800000 */
.L_x_133:
[----:B------:R-:W-:Y:S01]  /*17f0*/  VIADD R12, R12, 0x1 ;  /* 0x000000010c0c7836 */ /* 0x000fe20000000000 */
[----:B------:R2:W-:Y:S04]  /*1800*/  SYNCS.ARRIVE.TRANS64.A1T0 RZ, [R2+URZ+0xe0], RZ ;  /* 0x0000e0ff02ff79a7 */ /* 0x0005e800081000ff */
[----:B------:R-:W-:-:S04]  /*1810*/  ISETP.NE.AND P0, PT, R12, 0x2, PT ;  /* 0x000000020c00780c */ /* 0x000fc80003f05270 */
[----:B------:R-:W-:Y:S02]  /*1820*/  SEL R12, R12, RZ, P0 ;  /* 0x000000ff0c0c7207 */ /* 0x000fe40000000000 */
[----:B--2---:R-:W-:-:S04]  /*1830*/  SEL R2, RZ, 0x1, P0 ;  /* 0x00000001ff027807 */ /* 0x004fc80000000000 */
[----:B------:R-:W-:-:S07]  /*1840*/  LOP3.LUT R11, R11, R2, RZ, 0x3c, !PT ;  /* 0x000000020b0b7212 */ /* 0x000fce00078e3cff */
.L_x_23:
[----:B------:R-:W-:Y:S01]  /*1850*/  UMOV UR4, 0x400 ;  /* 0x0000040000047882 */ /* 0x000fe20000000000 */
[----:B------:R-:W-:Y:S01]  /*1860*/  SHF.L.U32 R2, R17, 0x1f, RZ ;  /* 0x0000001f11027819 */ /* 0x000fe200000006ff */
[----:B-1----:R-:W-:Y:S01]  /*1870*/  ULEA UR4, UR37, UR4, 0x18 ;  /* 0x0000000425047291 */ /* 0x002fe2000f8ec0ff */
[----:B------:R-:W-:Y:S01]  /*1880*/  R2UR UR35, R18 ;  /* 0x00000000122372ca */ /* 0x000fe200000e0000 */
[----:B------:R-:W-:Y:S01]  /*1890*/  UISETP.GE.U32.AND UP0, UPT, UR15, 0x3f, UPT ;  /* 0x0000003f0f00788c */ /* 0x000fe2000bf06070 */
[----:B------:R-:W-:Y:S01]  /*18a0*/  R2UR UR11, R19 ;  /* 0x00000000130b72ca */ /* 0x000fe200000e0000 */
[----:B------:R-:W-:Y:S01]  /*18b0*/  ULEA UR8, UR13, UR4, 0x3 ;  /* 0x000000040d087291 */ /* 0x000fe2000f8e18ff */
[----:B------:R-:W-:-:S08]  /*18c0*/  UMOV UR23, URZ ;  /* 0x000000ff00177c82 */ /* 0x000fd00008000000 */
[----:B------:R1:W2:Y:S01]  /*18d0*/  SYNCS.PHASECHK.TRANS64.TRYWAIT P0, [UR8+0x20], R2 ;  /* 0x00002002ff0075a7 */ /* 0x0002a20008001108 */
[----:B------:R-:W-:-:S13]  /*18e0*/  R2UR UR8, R15 ;  /* 0x000000000f0872ca */ /* 0x000fda00000e0000 */
[----:B------:R-:W-:Y:S01]  /*18f0*/  ULEA UR11, UR8, UR11, 0x6 ;  /* 0x0000000b080b7291 */ /* 0x000fe2000f8e30ff */
[----:B-1----:R-:W-:-:S05]  /*1900*/  LEA.HI R2, R14, R14, RZ, 0x1 ;  /* 0x0000000e0e027211 */ /* 0x002fca00078f08ff */
[----:B------:R-:W-:-:S05]  /*1910*/  IMAD.SHL.U32 R2, R2, 0x80, RZ ;  /* 0x0000008002027824 */ /* 0x000fca00078e00ff */
[----:B------:R-:W-:-:S04]  /*1920*/  LOP3.LUT R2, R2, 0xffffff00, RZ, 0xc0, !PT ;  /* 0xffffff0002027812 */ /* 0x000fc800078ec0ff */
[----:B------:R-:W-:-:S13]  /*1930*/  R2UR UR9, R2 ;  /* 0x00000000020972ca */ /* 0x000fda00000e0000 */
[----:B------:R-:W-:Y:S01]  /*1940*/  ULOP3.LUT UR35, UR9, 0x80, UR35, 0xf8, !UPT ;  /* 0x0000008009237892 */ /* 0x000fe2000f8ef823 */
[----:B------:R-:W-:Y:S11]  /*1950*/  BRA.U !UP0, `(.L_x_25) ;  /* 0x0000000108c07547 */ /* 0x000ff6000b800000 */
[----:B------:R-:W-:Y:S01]  /*1960*/  UMOV UR16, UR6 ;  /* 0x0000000600107c82 */ /* 0x000fe20008000000 */
[----:B------:R-:W-:Y:S01]  /*1970*/  UMOV UR17, UR13 ;  /* 0x0000000d00117c82 */ /* 0x000fe20008000000 */
[----:B------:R-:W-:-:S05]  /*1980*/  UMOV UR34, URZ ;  /* 0x000000ff00227c82 */ /* 0x000fca0008000000 */
.L_x_31:
[----:B------:R-:W-:Y:S01]  /*1990*/  ULEA UR33, UR17, UR4, 0x3 ;  /* 0x0000000411217291 */ /* 0x000fe2000f8e18ff */
[----:B------:R-:W-:Y:S01]  /*19a0*/  @P5 MOV R3, 0x5000 ;  /* 0x0000500000035802 */ /* 0x000fe20000000f00 */
[----:B-12-4-:R-:W-:Y:S10]  /*19b0*/  @P0 BRA `(.L_x_26) ;  /* 0x00000000000c0947 */ /* 0x016ff40003800000 */
[----:B------:R-:W-:-:S04]  /*19c0*/  SHF.L.U32 R4, R17, 0x1f, RZ ;  /* 0x0000001f11047819 */ /* 0x000fc800000006ff */
[----:B------:R-:W1:Y:S02]  /*19d0*/  SYNCS.PHASECHK.TRANS64.TRYWAIT P0, [UR33+0x20], R4 ;  /* 0x00002004ff0075a7 */ /* 0x000e640008001121 */
[----:B-1----:R-:W-:Y:S05]  /*19e0*/  @!P0 BRA `(.L_x_27) ;  /* 0x0000006000688947 */ /* 0x002fea0003800000 */
.L_x_26:
[----:B------:R2:W-:Y:S01]  /*19f0*/  @P5 SYNCS.ARRIVE.TRANS64 RZ, [UR33], R3 ;  /* 0x00000003ffff59a7 */ /* 0x0005e20008000021 */
[----:B------:R-:W-:Y:S02]  /*1a00*/  ULOP3.LUT UR8, UR7, 0x2, URZ, 0xfc, !UPT ;  /* 0x0000000207087892 */ /* 0x000fe4000f8efcff */
[----:B------:R-:W-:Y:S02]  /*1a10*/  UIADD3 UR16, UPT, UPT, UR16, 0x1, URZ ;  /* 0x0000000110107890 */ /* 0x000fe4000fffe0ff */
[----:B------:R-:W-:Y:S02]  /*1a20*/  UISETP.NE.AND UP0, UPT, UR8, 0x2, UPT ;  /* 0x000000020800788c */ /* 0x000fe4000bf05270 */
[----:B------:R-:W-:-:S07]  /*1a30*/  UISETP.NE.AND UP2, UPT, UR16, 0x1, UPT ;  /* 0x000000011000788c */ /* 0x000fce000bf45270 */
[----:B------:R-:W-:Y:S05]  /*1a40*/  BRA.U UP0, `(.L_x_28) ;  /* 0x0000000100047547 */ /* 0x000fea000b800000 */
[----:B------:R-:W-:Y:S05]  /*1a50*/  BPT.TRAP 0x1 ;  /* 0x000000040000795c */ /* 0x000fea0000300000 */
.L_x_28:
[----:B------:R-:W-:Y:S04]  /*1a60*/  BSSY.RECONVERGENT B0, `(.L_x_29) ;  /* 0x0000003000007945 */ /* 0x000fe80003800200 */
[----:B------:R-:W-:Y:S05]  /*1a70*/  @!P4 BRA `(.L_x_30) ;  /* 0x000000000004c947 */ /* 0x000fea0003800000 */
[----:B------:R-:W-:Y:S05]  /*1a80*/  BPT.TRAP 0x1 ;  /* 0x000000040000795c */ /* 0x000fea0000300000 */
.L_x_30:
[----:B------:R-:W-:Y:S05]  /*1a90*/  BSYNC.RECONVERGENT B0 ;  /* 0x0000000000007941 */ /* 0x000fea0003800200 */
.L_x_29:
[----:B------:R-:W-:Y:S02]  /*1aa0*/  UIADD3 UR13, UPT, UPT, UR17, 0x1, URZ ;  /* 0x00000001110d7890 */ /* 0x000fe4000fffe0ff */
[----:B------:R-:W-:Y:S02]  /*1ab0*/  ULEA UR32, UR17, UR4, 0xd ;  /* 0x0000000411207291 */ /* 0x000fe4000f8e68ff */
[----:B------:R-:W-:Y:S02]  /*1ac0*/  UISETP.NE.AND UP0, UPT, UR13, 0x4, UPT ;  /* 0x000000040d00788c */ /* 0x000fe4000bf05270 */
[----:B------:R-:W-:Y:S02]  /*1ad0*/  UIADD3 UR28, UP1, UPT, UR24, 0x80, URZ ;  /* 0x00000080181c7890 */ /* 0x000fe4000ff3e0ff */
[----:B------:R-:W-:Y:S02]  /*1ae0*/  USEL UR9, URZ, 0x1, UP0 ;  /* 0x00000001ff097887 */ /* 0x000fe40008000000 */
[----:B------:R-:W-:-:S02]  /*1af0*/  USEL UR13, UR13, URZ, UP0 ;  /* 0x000000ff0d0d7287 */ /* 0x000fc40008000000 */
[----:B------:R-:W-:Y:S02]  /*1b00*/  UIADD3 UR26, UP0, UPT, UR24, 0x180, URZ ;  /* 0x00000180181a7890 */ /* 0x000fe4000ff1e0ff */
[----:B------:R-:W-:Y:S01]  /*1b10*/  ULEA UR8, UR13, UR4, 0x3 ;  /* 0x000000040d087291 */ /* 0x000fe2000f8e18ff */
[----:B------:R-:W-:Y:S01]  /*1b20*/  LOP3.LUT R17, R17, UR9, RZ, 0x3c, !PT ;  /* 0x0000000911117c12 */ /* 0x000fe2000f8e3cff */
[----:B------:R-:W-:Y:S02]  /*1b30*/  ULOP3.LUT UR33, UR33, 0xfefffff8, URZ, 0xc0, !UPT ;  /* 0xfefffff821217892 */ /* 0x000fe4000f8ec0ff */
[----:B------:R-:W-:Y:S01]  /*1b40*/  UIADD3.X UR29, UPT, UPT, URZ, UR25, URZ, UP1, !UPT ;  /* 0x00000019ff1d7290 */ /* 0x000fe20008ffe4ff */
[----:B-1----:R-:W-:Y:S01]  /*1b50*/  SHF.L.U32 R2, R17, 0x1f, RZ ;  /* 0x0000001f11027819 */ /* 0x002fe200000006ff */
[----:B------:R-:W-:Y:S02]  /*1b60*/  UIADD3 UR32, UPT, UPT, UR32, 0x6400, URZ ;  /* 0x0000640020207890 */ /* 0x000fe4000fffe0ff */
[----:B------:R-:W-:Y:S01]  /*1b70*/  UIADD3.X UR27, UPT, UPT, URZ, UR25, URZ, UP0, !UPT ;  /* 0x00000019ff1b7290 */ /* 0x000fe200087fe4ff */
[----:B------:R1:W4:Y:S01]  /*1b80*/  SYNCS.PHASECHK.TRANS64.TRYWAIT P0, [UR8+0x20], R2 ;  /* 0x00002002ff0075a7 */ /* 0x0003220008001108 */
[----:B------:R-:W-:Y:S01]  /*1b90*/  ULEA UR8, UR17, UR4, 0xb ;  /* 0x0000000411087291 */ /* 0x000fe2000f8e58ff */
[----:B------:R-:W-:Y:S01]  /*1ba0*/  UMOV UR18, 0x0 ;  /* 0x0000000000127882 */ /* 0x000fe20000000000 */
[----:B------:R-:W-:-:S02]  /*1bb0*/  UMOV UR19, 0x10000000 ;  /* 0x1000000000137882 */ /* 0x000fc40000000000 */
[----:B------:R-:W-:Y:S01]  /*1bc0*/  UIADD3 UR8, UPT, UPT, UR8, 0xe400, URZ ;  /* 0x0000e40008087890 */ /* 0x000fe2000fffe0ff */
[----:B------:R2:W-:Y:S01]  /*1bd0*/  UTMALDG.3D.2CTA [UR32], [UR28], desc[UR18] ;  /* 0x000012201c0075b4 */ /* 0x0005e20008211000 */
[----:B------:R-:W-:Y:S01]  /*1be0*/  UMOV UR10, UR34 ;  /* 0x00000022000a7c82 */ /* 0x000fe20008000000 */
[----:B------:R-:W-:Y:S01]  /*1bf0*/  UMOV UR12, UR36 ;  /* 0x00000024000c7c82 */ /* 0x000fe20008000000 */
[----:B------:R-:W-:Y:S01]  /*1c00*/  UMOV UR9, UR33 ;  /* 0x0000002100097c82 */ /* 0x000fe20008000000 */
[----:B------:R-:W-:Y:S01]  /*1c10*/  UMOV UR23, UR5 ;  /* 0x0000000500177c82 */ /* 0x000fe20008000000 */
[----:B------:R-:W-:-:S03]  /*1c20*/  UMOV UR17, UR13 ;  /* 0x0000000d00117c82 */ /* 0x000fc60008000000 */
[----:B------:R1:W-:Y:S01]  /*1c30*/  UTMALDG.3D.2CTA [UR8], [UR26], desc[UR18] ;  /* 0x000012081a0075b4 */ /* 0x0003e20008211000 */
[----:B--2---:R-:W-:Y:S01]  /*1c40*/  UIADD3 UR34, UPT, UPT, UR34, 0x20, URZ ;  /* 0x0000002022227890 */ /* 0x004fe2000fffe0ff */
[----:B------:R-:W-:Y:S11]  /*1c50*/  BRA.U UP2, `(.L_x_31) ;  /* 0xfffffffd024c7547 */ /* 0x000ff6000b83ffff */
.L_x_25:
[----:B-1----:R-:W-:Y:S01]  /*1c60*/  ULEA UR8, UR13, UR4, 0x3 ;  /* 0x000000040d087291 */ /* 0x002fe2000f8e18ff */
[----:B------:R-:W-:Y:S01]  /*1c70*/  SHF.L.U32 R2, R17, 0x1f, RZ ;  /* 0x0000001f11027819 */ /* 0x000fe200000006ff */
[----:B------:R-:W-:Y:S01]  /*1c80*/  @!P1 SYNCS.ARRIVE.TRANS64.A1T0 RZ, [UR4+0x78], RZ ;  /* 0x000078ffffff99a7 */ /* 0x000fe20008100004 */
[----:B------:R-:W-:-:S06]  /*1c90*/  UISETP.GT.AND UP0, UPT, UR22, UR21, UPT ;  /* 0x000000151600728c */ /* 0x000fcc000bf04270 */
[----:B--2-4-:R1:W2:Y:S03]  /*1ca0*/  SYNCS.PHASECHK.TRANS64.TRYWAIT P0, [UR8+0x20], R2 ;  /* 0x00002002ff0075a7 */ /* 0x0142a60008001108 */
[----:B------:R-:W-:Y:S05]  /*1cb0*/  BRA.U !UP0, `(.L_x_32) ;  /* 0x0000000108c07547 */ /* 0x000fea000b800000 */
[----:B------:R-:W-:Y:S01]  /*1cc0*/  UIADD3 UR26, UPT, UPT, UR14, UR23, URZ ;  /* 0x000000170e1a7290 */ /* 0x000fe2000fffe0ff */
[----:B------:R-:W-:-:S11]  /*1cd0*/  UMOV UR27, UR13 ;  /* 0x0000000d001b7c82 */ /* 0x000fd60008000000 */
.L_x_38:
[----:B------:R-:W-:Y:S01]  /*1ce0*/  ULEA UR17, UR27, UR4, 0x3 ;  /* 0x000000041b117291 */ /* 0x000fe2000f8e18ff */
[----:B--2---:R-:W-:Y:S01]  /*1cf0*/  @P5 MOV R3, 0x5000 ;  /* 0x0000500000035802 */ /* 0x004fe20000000f00 */
[----:B-12---:R-:W-:Y:S10]  /*1d00*/  @P0 BRA `(.L_x_33) ;  /* 0x00000000000c0947 */ /* 0x006ff40003800000 */
[----:B------:R-:W-:-:S04]  /*1d10*/  SHF.L.U32 R4, R17, 0x1f, RZ ;  /* 0x0000001f11047819 */ /* 0x000fc800000006ff */
[----:B------:R-:W2:Y:S02]  /*1d20*/  SYNCS.PHASECHK.TRANS64.TRYWAIT P0, [UR17+0x20], R4 ;  /* 0x00002004ff0075a7 */ /* 0x000ea40008001111 */
[----:B--2---:R-:W-:Y:S05]  /*1d30*/  @!P0 BRA `(.L_x_34) ;  /* 0x0000005c00ac8947 */ /* 0x004fea0003800000 */
.L_x_33:
[----:B------:R2:W-:Y:S01]  /*1d40*/  @P5 SYNCS.ARRIVE.TRANS64 RZ, [UR17], R3 ;  /* 0x00000003ffff59a7 */ /* 0x0005e20008000011 */
[----:B------:R-:W-:-:S04]  /*1d50*/  ULOP3.LUT UR8, UR7, 0x2, URZ, 0xfc, !UPT ;  /* 0x0000000207087892 */ /* 0x000fc8000f8efcff */
[----:B------:R-:W-:-:S09]  /*1d60*/  UISETP.NE.AND UP0, UPT, UR8, 0x2, UPT ;  /* 0x000000020800788c */ /* 0x000fd2000bf05270 */
[----:B------:R-:W-:Y:S05]  /*1d70*/  BRA.U UP0, `(.L_x_35) ;  /* 0x0000000100047547 */ /* 0x000fea000b800000 */
[----:B------:R-:W-:Y:S05]  /*1d80*/  BPT.TRAP 0x1 ;  /* 0x000000040000795c */ /* 0x000fea0000300000 */
.L_x_35:
[----:B------:R-:W-:Y:S04]  /*1d90*/  BSSY.RECONVERGENT B0, `(.L_x_36) ;  /* 0x0000003000007945 */ /* 0x000fe80003800200 */
[----:B------:R-:W-:Y:S05]  /*1da0*/  @!P4 BRA `(.L_x_37) ;  /* 0x000000000004c947 */ /* 0x000fea0003800000 */
[----:B------:R-:W-:Y:S05]  /*1db0*/  BPT.TRAP 0x1 ;  /* 0x000000040000795c */ /* 0x000fea0000300000 */
.L_x_37:
[----:B------:R-:W-:Y:S05]  /*1dc0*/  BSYNC.RECONVERGENT B0 ;  /* 0x0000000000007941 */ /* 0x000fea0003800200 */
.L_x_36:
        /* <DEDUP_REMOVED lines=9> */
[----:B------:R-:W-:Y:S02]  /*1e60*/  USHF.L.U32 UR18, UR23, 0x5, URZ ;  /* 0x0000000517127899 */ /* 0x000fe400080006ff */
[----:B------:R-:W-:Y:S01]  /*1e70*/  ULOP3.LUT UR17, UR17, 0xfefffff8, URZ, 0xc0, !UPT ;  /* 0xfefffff811117892 */ /* 0x000fe2000f8ec0ff */
[----:B-1----:R-:W-:Y:S01]  /*1e80*/  SHF.L.U32 R2, R17, 0x1f, RZ ;  /* 0x0000001f11027819 */ /* 0x002fe200000006ff */
[----:B------:R-:W-:Y:S02]  /*1e90*/  UIADD3 UR16, UPT, UPT, UR16, 0x6400, URZ ;  /* 0x0000640010107890 */ /* 0x000fe4000fffe0ff */
[----:B------:R-:W-:Y:S01]  /*1ea0*/  UIADD3.X UR33, UPT, UPT, URZ, UR25, URZ, UP1, !UPT ;  /* 0x00000019ff217290 */ /* 0x000fe20008ffe4ff */
[----:B------:R4:W1:Y:S01]  /*1eb0*/  SYNCS.PHASECHK.TRANS64.TRYWAIT P0, [UR8+0x20], R2 ;  /* 0x00002002ff0075a7 */ /* 0x0008620008001108 */
[----:B------:R-:W-:-:S02]  /*1ec0*/  ULEA UR8, UR27, UR4, 0xb ;  /* 0x000000041b087291 */ /* 0x000fc4000f8e58ff */
[----:B------:R-:W-:Y:S02]  /*1ed0*/  UIADD3.X UR31, UPT, UPT, URZ, UR25, URZ, UP0, !UPT ;  /* 0x00000019ff1f7290 */ /* 0x000fe400087fe4ff */
[----:B------:R-:W-:Y:S01]  /*1ee0*/  UIADD3 UR8, UPT, UPT, UR8, 0xe400, URZ ;  /* 0x0000e40008087890 */ /* 0x000fe2000fffe0ff */
[----:B------:R-:W-:Y:S01]  /*1ef0*/  UMOV UR28, 0x0 ;  /* 0x00000000001c7882 */ /* 0x000fe20000000000 */
[----:B------:R-:W-:Y:S01]  /*1f00*/  UMOV UR29, 0x10000000 ;  /* 0x10000000001d7882 */ /* 0x000fe20000000000 */
[----:B------:R-:W-:Y:S01]  /*1f10*/  UMOV UR19, UR35 ;  /* 0x0000002300137c82 */ /* 0x000fe20008000000 */
[----:B------:R-:W-:Y:S01]  /*1f20*/  UMOV UR20, UR36 ;  /* 0x0000002400147c82 */ /* 0x000fe20008000000 */
[----:B------:R-:W-:Y:S01]  /*1f30*/  UMOV UR12, UR36 ;  /* 0x00000024000c7c82 */ /* 0x000fe20008000000 */
[----:B------:R-:W-:Y:S01]  /*1f40*/  UMOV UR9, UR17 ;  /* 0x0000001100097c82 */ /* 0x000fe20008000000 */
[----:B------:R-:W-:Y:S01]  /*1f50*/  UMOV UR10, UR18 ;  /* 0x00000012000a7c82 */ /* 0x000fe20008000000 */
[----:B------:R4:W-:Y:S01]  /*1f60*/  UTMALDG.3D.2CTA [UR16], [UR32], desc[UR28] ;  /* 0x00001c10200075b4 */ /* 0x0009e20008211000 */
[----:B------:R-:W-:Y:S01]  /*1f70*/  UIADD3 UR23, UPT, UPT, UR23, 0x1, URZ ;  /* 0x0000000117177890 */ /* 0x000fe2000fffe0ff */
[----:B------:R-:W-:-:S03]  /*1f80*/  UMOV UR27, UR13 ;  /* 0x0000000d001b7c82 */ /* 0x000fc60008000000 */
[----:B------:R-:W-:Y:S01]  /*1f90*/  UISETP.NE.AND UP0, UPT, UR23, UR26, UPT ;  /* 0x0000001a1700728c */ /* 0x000fe2000bf05270 */
[----:B------:R4:W-:Y:S08]  /*1fa0*/  UTMALDG.3D.2CTA [UR8], [UR30], desc[UR28] ;  /* 0x00001c081e0075b4 */ /* 0x0009f00008211000 */
[----:B----4-:R-:W-:Y:S05]  /*1fb0*/  BRA.U UP0, `(.L_x_38) ;  /* 0xfffffffd00487547 */ /* 0x010fea000b83ffff */
.L_x_32:
[C---:B-1----:R-:W-:Y:S01]  /*1fc0*/  LEA R2, R16.reuse, UR4, 0x3 ;  /* 0x0000000410027c11 */ /* 0x042fe2000f8e18ff */
[----:B------:R-:W-:Y:S01]  /*1fd0*/  NOP ;  /* 0x0000000000007918 */ /* 0x000fe20000000000 */
[----:B--2---:R-:W-:Y:S02]  /*1fe0*/  SHF.L.U32 R3, R13, 0x1f, RZ ;  /* 0x0000001f0d037819 */ /* 0x004fe400000006ff */
[----:B------:R-:W-:Y:S02]  /*1ff0*/  LEA R4, R16, UR4, 0x4 ;  /* 0x0000000410047c11 */ /* 0x000fe4000f8e20ff */
[----:B------:R-:W1:Y:S02]  /*2000*/  SYNCS.PHASECHK.TRANS64.TRYWAIT P0, [R2+URZ+0x80], R3 ;  /* 0x00008003020075a7 */ /* 0x000e6400080011ff */
[----:B-1----:R-:W-:Y:S05]  /*2010*/  @!P0 BRA `(.L_x_39) ;  /* 0x0000005c000c8947 */ /* 0x002fea0003800000 */
.L_x_136:
[----:B------:R-:W2:Y:S01]  /*2020*/  LDS.128 R4, [R4+0x110] ;  /* 0x0001100004047984 */ /* 0x000ea20000000c00 */
[----:B------:R-:W-:Y:S01]  /*2030*/  ISETP.GE.AND P0, PT, R40, 0x1, PT ;  /* 0x000000012800780c */ /* 0x000fe20003f06270 */
[----:B-1----:R-:W-:Y:S01]  /*2040*/  VIADD R2, R2, 0x90 ;  /* 0x0000009002027836 */ /* 0x002fe20000000000 */
[----:B------:R-:W-:Y:S01]  /*2050*/  @!PT LDS RZ, [RZ] ;  /* 0x00000000fffff984 */ /* 0x000fe20000000800 */
[----:B------:R-:W-:Y:S01]  /*2060*/  @!PT LDS RZ, [RZ] ;  /* 0x00000000fffff984 */ /* 0x000fe20000000800 */
[----:B------:R-:W-:Y:S01]  /*2070*/  @!PT LDS RZ, [RZ] ;  /* 0x00000000fffff984 */ /* 0x000fe20000000800 */
[----:B------:R-:W-:Y:S01]  /*2080*/  @!PT LDS RZ, [RZ] ;  /* 0x00000000fffff984 */ /* 0x000fe20000000800 */
[----:B------:R1:W-:Y:S06]  /*2090*/  MEMBAR.ALL.CTA ;  /* 0x0000000000007992 */ /* 0x0003ec0000008000 */
[----:B-1----:R-:W1:Y:S01]  /*20a0*/  FENCE.VIEW.ASYNC.S ;  /* 0x00000000000073c6 */ /* 0x002e620000000000 */
[----:B------:R-:W-:-:S04]  /*20b0*/  PRMT R2, RZ, 0x654, R2 ;  /* 0x00000654ff027816 */ /* 0x000fc80000000002 */
[----:B-1----:R1:W-:Y:S01]  /*20c0*/  SYNCS.ARRIVE.TRANS64.RED.A1T0 RZ, [R2+URZ], RZ ;  /* 0x000000ff02ff79a7 */ /* 0x0023e200081004ff */
[----:B--2---:R-:W-:-:S13]  /*20d0*/  LOP3.LUT P2, RZ, R6, 0x1, RZ, 0xc0, !PT ;  /* 0x0000000106ff7812 */ /* 0x004fda000784c0ff */
[----:B------:R-:W-:Y:S01]  /*20e0*/  @P2 SHF.R.U32.HI R3, RZ, 0x10, R5 ;  /* 0x00000010ff032819 */ /* 0x000fe20000011605 */
[----:B------:R-:W-:Y:S01]  /*20f0*/  VOTEU.ANY UP0, P2 ;  /* 0x0000000000ff7886 */ /* 0x000fe20001000100 */
[----:B------:R-:W-:Y:S02]  /*2100*/  @P2 MOV R10, R4 ;  /* 0x00000004000a2202 */ /* 0x000fe40000000f00 */
[----:B------:R-:W-:Y:S02]  /*2110*/  @P2 R2UR.BROADCAST UR8, R3 ;  /* 0x00000000030822ca */ /* 0x000fe400008e0000 */
[----:B------:R-:W-:-:S11]  /*2120*/  @P2 LOP3.LUT R9, R5, 0xffff, RZ, 0xc0, !PT ;  /* 0x0000ffff05092812 */ /* 0x000fd600078ec0ff */
[----:B------:R-:W-:Y:S01]  /*2130*/  @UP0 UMOV UR36, UR8 ;  /* 0x0000000800240c82 */ /* 0x000fe20008000000 */
[----:B-1----:R-:W-:Y:S05]  /*2140*/  @!P0 BRA `(.L_x_40) ;  /* 0x0000000000b88947 */ /* 0x002fea0003800000 */
[----:B------:R-:W3:Y:S01]  /*2150*/  LDC.64 R4, c[0x0][0xb18] ;  /* 0x0002c600ff047b82 */ /* 0x000ee20000000a00 */
[----:B------:R-:W-:-:S07]  /*2160*/  ISETP.NE.AND P3, PT, R40, 0x1, PT ;  /* 0x000000012800780c */ /* 0x000fce0003f65270 */
[----:B------:R-:W1:Y:S08]  /*2170*/  LDC.64 R6, c[0x0][0xb10] ;  /* 0x0002c400ff067b82 */ /* 0x000e700000000a00 */
[----:B------:R-:W2:Y:S08]  /*2180*/  LDC R14, c[0x0][0xb20] ;  /* 0x0002c800ff0e7b82 */ /* 0x000eb00000000800 */
[----:B------:R-:W4:Y:S01]  /*2190*/  LDC R15, c[0x0][0xb0c] ;  /* 0x0002c300ff0f7b82 */ /* 0x000f220000000800 */
[----:B---3--:R-:W-:Y:S01]  /*21a0*/  IMAD.HI.U32 R21, R0, R5, RZ ;  /* 0x0000000500157227 */ /* 0x008fe200078e00ff */
[----:B------:R-:W-:-:S03]  /*21b0*/  ISETP.NE.AND P0, PT, R4, 0x1, PT ;  /* 0x000000010400780c */ /* 0x000fc60003f05270 */
[----:B------:R-:W-:-:S03]  /*21c0*/  IMAD.HI.U32 R5, R9, R5, RZ ;  /* 0x0000000509057227 */ /* 0x000fc600078e00ff */
[----:B------:R-:W3:Y:S01]  /*21d0*/  LDC.64 R2, c[0x0][0xb28] ;  /* 0x0002ca00ff027b82 */ /* 0x000ee20000000a00 */
[----:B-1----:R-:W-:-:S04]  /*21e0*/  IMAD.HI.U32 R22, R8, R6, RZ ;  /* 0x0000000608167227 */ /* 0x002fc800078e00ff */
[----:B------:R-:W-:Y:S01]  /*21f0*/  IMAD.HI.U32 R23, R10, R6, RZ ;  /* 0x000000060a177227 */ /* 0x000fe200078e00ff */
[----:B------:R-:W-:Y:S02]  /*2200*/  SHF.R.U32.HI R22, RZ, R7, R22 ;  /* 0x00000007ff167219 */ /* 0x000fe40000011616 */
[-C--:B--2---:R-:W-:Y:S02]  /*2210*/  SHF.R.U32.HI R21, RZ, R14.reuse, R21 ;  /* 0x0000000eff157219 */ /* 0x084fe40000011615 */
[----:B------:R-:W-:Y:S02]  /*2220*/  SHF.R.U32.HI R5, RZ, R14, R5 ;  /* 0x0000000eff057219 */ /* 0x000fe40000011605 */
[----:B------:R-:W-:Y:S02]  /*2230*/  SEL R21, R0, R21, !P0 ;  /* 0x0000001500157207 */ /* 0x000fe40004000000 */
[----:B------:R-:W-:Y:S02]  /*2240*/  SHF.R.U32.HI R23, RZ, R7, R23 ;  /* 0x00000007ff177219 */ /* 0x000fe40000011617 */
[----:B----4-:R-:W-:-:S02]  /*2250*/  ISETP.NE.AND P1, PT, R15, 0x1, PT ;  /* 0x000000010f00780c */ /* 0x010fc40003f25270 */
[----:B------:R-:W-:Y:S02]  /*2260*/  SEL R5, R9, R5, !P0 ;  /* 0x0000000509057207 */ /* 0x000fe40004000000 */
[----:B------:R-:W-:Y:S02]  /*2270*/  SEL R22, R8, R22, !P1 ;  /* 0x0000001608167207 */ /* 0x000fe40004800000 */
[----:B------:R-:W-:Y:S01]  /*2280*/  SEL R23, R10, R23, !P1 ;  /* 0x000000170a177207 */ /* 0x000fe20004800000 */
[----:B---3--:R-:W-:-:S04]  /*2290*/  IMAD.HI.U32 R20, R21, R2, RZ ;  /* 0x0000000215147227 */ /* 0x008fc800078e00ff */
        /* <DEDUP_REMOVED lines=10> */
[----:B------:R-:W-:-:S04]  /*2340*/  @!P0 IMAD.HI.U32 R7, R23, R2, RZ ;  /* 0x0000000217078227 */ /* 0x000fc800078e00ff */
[----:B------:R-:W-:Y:S01]  /*2350*/  IMAD.MOV R2, RZ, RZ, -R6 ;  /* 0x000000ffff027224 */ /* 0x000fe200078e0a06 */
[----:B------:R-:W-:Y:S02]  /*2360*/  @!P0 SHF.R.U32.HI R3, RZ, R3, R7 ;  /* 0x00000003ff038219 */ /* 0x000fe40000011607 */
[----:B------:R-:W-:Y:S01]  /*2370*/  IADD3 R7, PT, PT, -R5, RZ, RZ ;  /* 0x000000ff05077210 */ /* 0x000fe20007ffe1ff */
[----:B------:R-:W-:Y:S01]  /*2380*/  IMAD R2, R40, R2, R5 ;  /* 0x0000000228027224 */ /* 0x000fe200078e0205 */
        /* <DEDUP_REMOVED lines=10> */
.L_x_40:
[----:B------:R-:W1:Y:S02]  /*2430*/  LDCU UR8, c[0x0][0xb30] ;  /* 0x00016600ff0877ac */ /* 0x000e640008000800 */
[----:B-1----:R-:W-:-:S09]  /*2440*/  UISETP.NE.AND UP0, UPT, UR8, 0x1, UPT ;  /* 0x000000010800788c */ /* 0x002fd2000bf05270 */
[----:B------:R-:W-:Y:S05]  /*2450*/  BRA.U UP0, `(.L_x_41) ;  /* 0x0000000100407547 */ /* 0x000fea000b800000 */
[----:B------:R-:W1:Y:S08]  /*2460*/  LDC.64 R4, c[0x0][0xb10] ;  /* 0x0002c400ff047b82 */ /* 0x000e700000000a00 */
[----:B------:R-:W2:Y:S08]  /*2470*/  LDC.64 R2, c[0x0][0xb18] ;  /* 0x0002c600ff027b82 */ /* 0x000eb00000000a00 */
[----:B------:R-:W4:Y:S08]  /*2480*/  LDC R6, c[0x0][0xb20] ;  /* 0x0002c800ff067b82 */ /* 0x000f300000000800 */
[----:B------:R-:W3:Y:S01]  /*2490*/  LDC R7, c[0x0][0xb0c] ;  /* 0x0002c300ff077b82 */ /* 0x000ee20000000800 */
[----:B-1----:R-:W-:-:S05]  /*24a0*/  IMAD.HI.U32 R4, R10, R4, RZ ;  /* 0x000000040a047227 */ /* 0x002fca00078e00ff */
[----:B------:R-:W-:Y:S01]  /*24b0*/  SHF.R.U32.HI R4, RZ, R5, R4 ;  /* 0x00000005ff047219 */ /* 0x000fe20000011604 */
[----:B--2---:R-:W-:Y:S01]  /*24c0*/  IMAD.HI.U32 R3, R9, R3, RZ ;  /* 0x0000000309037227 */ /* 0x004fe200078e00ff */
[----:B------:R-:W-:-:S04]  /*24d0*/  ISETP.NE.AND P0, PT, R2, 0x1, PT ;  /* 0x000000010200780c */ /* 0x000fc80003f05270 */
[----:B----4-:R-:W-:-:S04]  /*24e0*/  SHF.R.U32.HI R3, RZ, R6, R3 ;  /* 0x00000006ff037219 */ /* 0x010fc80000011603 */
[----:B------:R-:W-:Y:S02]  /*24f0*/  SEL R3, R9, R3, !P0 ;  /* 0x0000000309037207 */ /* 0x000fe40004000000 */
[----:B---3--:R-:W-:-:S04]  /*2500*/  ISETP.NE.AND P1, PT, R7, 0x1, PT ;  /* 0x000000010700780c */ /* 0x008fc80003f25270 */
[----:B------:R-:W-:-:S05]  /*2510*/  SEL R4, R10, R4, !P1 ;  /* 0x000000040a047207 */ /* 0x000fca0004800000 */
[----:B------:R-:W-:Y:S02]  /*2520*/  IMAD.IADD R5, R3, 0x1, -R4 ;  /* 0x0000000103057824 */ /* 0x000fe400078e0a04 */
[----:B------:R-:W-:Y:S02]  /*2530*/  IMAD.IADD R3, R4, 0x1, -R3 ;  /* 0x0000000104037824 */ /* 0x000fe400078e0a03 */
[----:B------:R-:W-:Y:S02]  /*2540*/  IMAD R10, R5, R7, R10 ;  /* 0x00000007050a7224 */ /* 0x000fe400078e020a */
[----:B------:R-:W-:-:S07]  /*2550*/  IMAD R9, R3, R2, R9 ;  /* 0x0000000203097224 */ /* 0x000fce00078e0209 */
.L_x_41:
[----:B------:R-:W-:Y:S01]  /*2560*/  VIADD R16, R16, 0x1 ;  /* 0x0000000110107836 */ /* 0x000fe20000000000 */
[----:B------:R-:W-:Y:S01]  /*2570*/  PLOP3.LUT P1, PT, PT, PT, PT, 0x80, 0x8 ;  /* 0x000000000008781c */ /* 0x000fe20003f2f070 */
[----:B------:R-:W-:Y:S02]  /*2580*/  IMAD.IADD R14, R10, 0x1, R91 ;  /* 0x000000010a0e7824 */ /* 0x000fe400078e025b */
[----:B------:R-:W-:Y:S01]  /*2590*/  IMAD.IADD R15, R9, 0x1, R90 ;  /* 0x00000001090f7824 */ /* 0x000fe200078e025a */
[----:B------:R-:W-:-:S04]  /*25a0*/  ISETP.NE.AND P0, PT, R16, 0x2, PT ;  /* 0x000000021000780c */ /* 0x000fc80003f05270 */
[----:B------:R-:W-:Y:S02]  /*25b0*/  SEL R2, RZ, 0x1, P0 ;  /* 0x00000001ff027807 */ /* 0x000fe40000000000 */
[----:B------:R-:W-:Y:S02]  /*25c0*/  SEL R16, R16, RZ, P0 ;  /* 0x000000ff10107207 */ /* 0x000fe40000000000 */
[----:B------:R-:W-:Y:S01]  /*25d0*/  LOP3.LUT R13, R13, R2, RZ, 0x3c, !PT ;  /* 0x000000020d0d7212 */ /* 0x000fe200078e3cff */
[----:B------:R-:W-:Y:S06]  /*25e0*/  @P2 BRA `(.L_x_42) ;  /* 0xfffffff000582947 */ /* 0x000fec000383ffff */
[----:B------:R-:W-:Y:S01]  /*25f0*/  UIADD3 UR4, UPT, UPT, UR4, 0x20, URZ ;  /* 0x0000002004047890 */ /* 0x000fe2000fffe0ff */
[----:B------:R-:W-:-:S03]  /*2600*/  SHF.L.U32 R2, R17, 0x1f, RZ ;  /* 0x0000001f11027819 */ /* 0x000fc600000006ff */
[----:B------:R-:W-:-:S09]  /*2610*/  ULEA UR5, UR13, UR4, 0x3 ;  /* 0x000000040d057291 */ /* 0x000fd2000f8e18ff */
[----:B------:R-:W1:Y:S02]  /*2620*/  SYNCS.PHASECHK.TRANS64.TRYWAIT P0, [UR5], R2 ;  /* 0x00000002ff0075a7 */ /* 0x000e640008001105 */
[----:B-1----:R-:W-:Y:S05]  /*2630*/  @!P0 BRA `(.L_x_43) ;  /* 0x0000005400988947 */ /* 0x002fea0003800000 */
.L_x_138:
[----:B------:R-:W-:-:S04]  /*2640*/  UIADD3 UR6, UPT, UPT, UR13, 0x1, URZ ;  /* 0x000000010d067890 */ /* 0x000fc8000fffe0ff */
[----:B------:R-:W-:-:S04]  /*2650*/  UISETP.NE.AND UP0, UPT, UR6, 0x4, UPT ;  /* 0x000000040600788c */ /* 0x000fc8000bf05270 */
[----:B------:R-:W-:Y:S02]  /*2660*/  USEL UR7, URZ, 0x1, UP0 ;  /* 0x00000001ff077887 */ /* 0x000fe40008000000 */
[----:B------:R-:W-:-:S04]  /*2670*/  USEL UR6, UR6, URZ, UP0 ;  /* 0x000000ff06067287 */ /* 0x000fc80008000000 */
[----:B------:R-:W-:Y:S01]  /*2680*/  ULEA UR5, UR6, UR4, 0x3 ;  /* 0x0000000406057291 */ /* 0x000fe2000f8e18ff */
[----:B-1----:R-:W-:-:S04]  /*2690*/  LOP3.LUT R2, R17, UR7, RZ, 0x3c, !PT ;  /* 0x0000000711027c12 */ /* 0x002fc8000f8e3cff */
[----:B------:R-:W-:-:S04]  /*26a0*/  SHF.L.U32 R3, R2, 0x1f, RZ ;  /* 0x0000001f02037819 */ /* 0x000fc800000006ff */
[----:B------:R-:W1:Y:S02]  /*26b0*/  SYNCS.PHASECHK.TRANS64.TRYWAIT P0, [UR5], R3 ;  /* 0x00000003ff0075a7 */ /* 0x000e640008001105 */
[----:B-1----:R-:W-:Y:S05]  /*26c0*/  @!P0 BRA `(.L_x_44) ;  /* 0x00000054008c8947 */ /* 0x002fea0003800000 */
.L_x_140:
[----:B------:R-:W-:-:S04]  /*26d0*/  UIADD3 UR6, UPT, UPT, UR6, 0x1, URZ ;  /* 0x0000000106067890 */ /* 0x000fc8000fffe0ff */
[----:B------:R-:W-:-:S04]  /*26e0*/  UISETP.NE.AND UP0, UPT, UR6, 0x4, UPT ;  /* 0x000000040600788c */ /* 0x000fc8000bf05270 */
[----:B------:R-:W-:Y:S02]  /*26f0*/  USEL UR7, URZ, 0x1, UP0 ;  /* 0x00000001ff077887 */ /* 0x000fe40008000000 */
[----:B------:R-:W-:-:S04]  /*2700*/  USEL UR6, UR6, URZ, UP0 ;  /* 0x000000ff06067287 */ /* 0x000fc80008000000 */
[----:B------:R-:W-:Y:S01]  /*2710*/  ULEA UR5, UR6, UR4, 0x3 ;  /* 0x0000000406057291 */ /* 0x000fe2000f8e18ff */
[----:B------:R-:W-:-:S04]  /*2720*/  LOP3.LUT R2, R2, UR7, RZ, 0x3c, !PT ;  /* 0x0000000702027c12 */ /* 0x000fc8000f8e3cff */
[----:B-1----:R-:W-:-:S04]  /*2730*/  SHF.L.U32 R3, R2, 0x1f, RZ ;  /* 0x0000001f02037819 */ /* 0x002fc800000006ff */
[----:B------:R-:W1:Y:S02]  /*2740*/  SYNCS.PHASECHK.TRANS64.TRYWAIT P0, [UR5], R3 ;  /* 0x00000003ff0075a7 */ /* 0x000e640008001105 */
[----:B-1----:R-:W-:Y:S05]  /*2750*/  @!P0 BRA `(.L_x_45) ;  /* 0x0000005400808947 */ /* 0x002fea0003800000 */
.L_x_142:
[----:B------:R-:W-:-:S04]  /*2760*/  UIADD3 UR6, UPT, UPT, UR6, 0x1, URZ ;  /* 0x0000000106067890 */ /* 0x000fc8000fffe0ff */
[----:B------:R-:W-:-:S04]  /*2770*/  UISETP.NE.AND UP0, UPT, UR6, 0x4, UPT ;  /* 0x000000040600788c */ /* 0x000fc8000bf05270 */
[----:B------:R-:W-:Y:S02]  /*2780*/  USEL UR5, URZ, 0x1, UP0 ;  /* 0x00000001ff057887 */ /* 0x000fe40008000000 */
[----:B------:R-:W-:-:S04]  /*2790*/  USEL UR6, UR6, URZ, UP0 ;  /* 0x000000ff06067287 */ /* 0x000fc80008000000 */
[----:B------:R-:W-:Y:S01]  /*27a0*/  ULEA UR6, UR6, UR4, 0x3 ;  /* 0x0000000406067291 */ /* 0x000fe2000f8e18ff */
[----:B------:R-:W-:-:S04]  /*27b0*/  LOP3.LUT R2, R2, UR5, RZ, 0x3c, !PT ;  /* 0x0000000502027c12 */ /* 0x000fc8000f8e3cff */
[----:B------:R-:W-:Y:S01]  /*27c0*/  SHF.L.U32 R2, R2, 0x1f, RZ ;  /* 0x0000001f02027819 */ /* 0x000fe200000006ff */
[----:B-1-3--:R-:W-:-:S07]  /*27d0*/  IMAD.U32 R0, RZ, RZ, UR6 ;  /* 0x00000006ff007e24 */ /* 0x00afce000f8e00ff */
.L_x_46:
[----:B-1----:R1:W2:Y:S02]  /*27e0*/  SYNCS.PHASECHK.TRANS64.TRYWAIT P0, [R0+URZ], R2 ;  /* 0x00000002000075a7 */ /* 0x0022a400080011ff */
[----:B--2---:R-:W-:Y:S05]  /*27f0*/  @!P0 NANOSLEEP.SYNCS 0x989680 ;  /* 0x009896800000895d */ /* 0x004fea0003900000 */
[----:B------:R-:W2:Y:S02]  /*2800*/  @!P0 SYNCS.PHASECHK.TRANS64 P0, [R0+URZ], R2 ;  /* 0x00000002000085a7 */ /* 0x000ea400080010ff */
[----:B--2---:R-:W-:Y:S05]  /*2810*/  @P0 EXIT ;  /* 0x000000000000094d */ /* 0x004fea0003800000 */
[----:B------:R-:W-:Y:S05]  /*2820*/  BRA `(.L_x_46) ;  /* 0xfffffffc00ec7947 */ /* 0x000fea000383ffff */
.L_x_22:
[----:B------:R-:W-:-:S04]  /*2830*/  UISETP.NE.AND UP1, UPT, UR37, URZ, UPT ;  /* 0x000000ff2500728c */ /* 0x000fc8000bf25270 */
[----:B------:R-:W-:-:S09]  /*2840*/  UISETP.NE.OR UP1, UPT, UR10, 0x1, UP1 ;  /* 0x000000010a00788c */ /* 0x000fd20008f25670 */
[----:B------:R-:W-:Y:S05]  /*2850*/  BRA.U UP1, `(.L_x_47) ;  /* 0x00000005014c7547 */ /* 0x000fea000b800000 */
[----:B------:R-:W-:Y:S01]  /*2860*/  HFMA2 R11, -RZ, RZ, 0, 0 ;  /* 0x00000000ff0b7431 */ /* 0x000fe200000001ff */
[----:B------:R-:W-:Y:S01]  /*2870*/  ISETP.GE.U32.AND P2, PT, R10, 0x2, PT ;  /* 0x000000020a00780c */ /* 0x000fe20003f46070 */
[----:B------:R-:W-:Y:S01]  /*2880*/  IMAD.MOV.U32 R12, RZ, RZ, 0x1 ;  /* 0x00000001ff0c7424 */ /* 0x000fe200078e00ff */
[----:B------:R-:W-:Y:S01]  /*2890*/  CS2R R8, SRZ ;  /* 0x0000000000087805 */ /* 0x000fe2000001ff00 */
[----:B------:R-:W-:Y:S01]  /*28a0*/  IMAD.MOV.U32 R3, RZ, RZ, RZ ;  /* 0x000000ffff037224 */ /* 0x000fe200078e00ff */
[----:B------:R-:W-:Y:S01]  /*28b0*/  UMOV UR4, 0x400 ;  /* 0x0000040000047882 */ /* 0x000fe20000000000 */
[----:B------:R-:W-:Y:S01]  /*28c0*/  UMOV UR6, URZ ;  /* 0x000000ff00067c82 */ /* 0x000fe20008000000 */
[----:B------:R-:W-:-:S12]  /*28d0*/  ULEA UR37, UR37, UR4, 0x18 ;  /* 0x0000000425257291 */ /* 0x000fd8000f8ec0ff */
.L_x_51:
[----:B------:R-:W-:Y:S02]  /*28e0*/  LEA R0, R3, UR37, 0x3 ;  /* 0x0000002503007c11 */ /* 0x000fe4000f8e18ff */
[----:B------:R-:W-:-:S03]  /*28f0*/  SHF.L.U32 R4, R8, 0x1f, RZ ;  /* 0x0000001f08047819 */ /* 0x000fc600000006ff */
[----:B------:R-:W-:Y:S01]  /*2900*/  VIADD R5, R0, 0xf0 ;  /* 0x000000f000057836 */ /* 0x000fe20000000000 */
[----:B------:R-:W1:Y:S02]  /*2910*/  SYNCS.PHASECHK.TRANS64.TRYWAIT P0, [R0+URZ+0xe0], R4 ;  /* 0x0000e004000075a7 */ /* 0x000e6400080011ff */
[----:B-1----:R-:W-:Y:S05]  /*2920*/  @!P0 BRA `(.L_x_48) ;  /* 0x0000005400248947 */ /* 0x002fea0003800000 */
.L_x_143:
[----:B------:R-:W-:Y:S01]  /*2930*/  ULEA UR5, UR6, UR37, 0x3 ;  /* 0x0000002506057291 */ /* 0x000fe2000f8e18ff */
[----:B-1----:R-:W-:Y:S01]  /*2940*/  PRMT R0, RZ, 0x654, R5 ;  /* 0x00000654ff007816 */ /* 0x002fe20000000005 */
[----:B------:R-:W-:Y:S01]  /*2950*/  @!P2 IMAD.MOV.U32 R4, RZ, RZ, 0x10 ;  /* 0x00000010ff04a424 */ /* 0x000fe200078e00ff */
[----:B------:R-:W-:Y:S01]  /*2960*/  SHF.L.U32 R5, R12, 0x1f, RZ ;  /* 0x0000001f0c057819 */ /* 0x000fe200000006ff */
[----:B------:R-:W-:Y:S01]  /*2970*/  UIADD3 UR4, UPT, UPT, UR5, 0x80, URZ ;  /* 0x0000008005047890 */ /* 0x000fe2000fffe0ff */
[----:B------:R1:W-:Y:S05]  /*2980*/  SYNCS.ARRIVE.TRANS64.RED.A1T0 RZ, [R0+URZ], RZ ;  /* 0x000000ff00ff79a7 */ /* 0x0003ea00081004ff */
[----:B------:R-:W-:Y:S01]  /*2990*/  IMAD.U32 R6, RZ, RZ, UR4 ;  /* 0x00000004ff067e24 */ /* 0x000fe2000f8e00ff */
[----:B------:R-:W2:Y:S04]  /*29a0*/  SYNCS.PHASECHK.TRANS64.TRYWAIT P0, [UR5+0x90], R5 ;  /* 0x00009005ff0075a7 */ /* 0x000ea80008001105 */
[----:B------:R-:W-:Y:S01]  /*29b0*/  PRMT R6, R10, 0x654, R6 ;  /* 0x000006540a067816 */ /* 0x000fe20000000006 */
[----:B-12---:R-:W-:Y:S06]  /*29c0*/  @!P0 BRA `(.L_x_49) ;  /* 0x0000005400108947 */ /* 0x006fec0003800000 */
.L_x_145:
[----:B------:R-:W-:Y:S01]  /*29d0*/  ULEA UR4, UR6, UR37, 0x4 ;  /* 0x0000002506047291 */ /* 0x000fe2000f8e20ff */
[----:B------:R-:W-:Y:S01]  /*29e0*/  SEL R2, R6, R2, !P2 ;  /* 0x0000000206027207 */ /* 0x000fe20005000000 */
[----:B------:R-:W-:Y:S01]  /*29f0*/  UIADD3 UR5, UPT, UPT, UR5, 0x80, URZ ;  /* 0x0000008005057890 */ /* 0x000fe2000fffe0ff */
[----:B-1----:R-:W-:Y:S01]  /*2a00*/  LEA R0, R11, UR37, 0x3 ;  /* 0x000000250b007c11 */ /* 0x002fe2000f8e18ff */
[----:B------:R-:W-:Y:S01]  /*2a10*/  UIADD3 UR4, UPT, UPT, UR4, 0x110, URZ ;  /* 0x0000011004047890 */ /* 0x000fe2000fffe0ff */
[----:B------:R1:W-:Y:S01]  /*2a20*/  @!P2 SYNCS.ARRIVE.TRANS64.RED RZ, [R2+URZ], R4 ;  /* 0x0000000402ffa9a7 */ /* 0x0003e200080004ff */
[----:B------:R-:W-:Y:S01]  /*2a30*/  UIADD3 UR6, UPT, UPT, UR6, 0x1, URZ ;  /* 0x0000000106067890 */ /* 0x000fe2000fffe0ff */
[----:B------:R-:W-:-:S03]  /*2a40*/  VIADD R3, R3, 0x1 ;  /* 0x0000000103037836 */ /* 0x000fc60000000000 */
[----:B------:R-:W-:Y:S02]  /*2a50*/  UISETP.NE.AND UP0, UPT, UR6, 0x2, UPT ;  /* 0x000000020600788c */ /* 0x000fe4000bf05270 */
[----:B------:R-:W-:Y:S01]  /*2a60*/  ISETP.NE.AND P0, PT, R3, 0x2, PT ;  /* 0x000000020300780c */ /* 0x000fe20003f05270 */
[----:B------:R-:W-:Y:S06]  /*2a70*/  UGETNEXTWORKID.BROADCAST [UR4], [UR5] ;  /* 0x00000000040073ca */ /* 0x000fec0008000100 */
[----:B------:R-:W-:Y:S02]  /*2a80*/  USEL UR4, URZ, 0x1, UP0 ;  /* 0x00000001ff047887 */ /* 0x000fe40008000000 */
[----:B------:R-:W-:-:S04]  /*2a90*/  USEL UR6, UR6, URZ, UP0 ;  /* 0x000000ff06067287 */ /* 0x000fc80008000000 */
[----:B------:R-:W-:Y:S02]  /*2aa0*/  LOP3.LUT R12, R12, UR4, RZ, 0x3c, !PT ;  /* 0x000000040c0c7c12 */ /* 0x000fe4000f8e3cff */
[----:B-1----:R-:W-:-:S04]  /*2ab0*/  SHF.L.U32 R4, R9, 0x1f, RZ ;  /* 0x0000001f09047819 */ /* 0x002fc800000006ff */
[----:B------:R-:W1:Y:S02]  /*2ac0*/  SYNCS.PHASECHK.TRANS64.TRYWAIT P1, [R0+URZ+0x80], R4 ;  /* 0x00008004000075a7 */ /* 0x000e6400080211ff */
[----:B-1----:R-:W-:Y:S05]  /*2ad0*/  @!P1 BRA `(.L_x_50) ;  /* 0x0000005000e49947 */ /* 0x002fea0003800000 */
.L_x_146:
[----:B-1----:R-:W-:Y:S01]  /*2ae0*/  LEA R4, R11, UR37, 0x4 ;  /* 0x000000250b047c11 */ /* 0x002fe2000f8e20ff */
[----:B------:R-:W-:Y:S01]  /*2af0*/  VIADD R0, R0, 0x90 ;  /* 0x0000009000007836 */ /* 0x000fe20000000000 */
[----:B------:R-:W-:Y:S01]  /*2b00*/  SEL R3, R3, RZ, P0 ;  /* 0x000000ff03037207 */ /* 0x000fe20000000000 */
[----:B------:R-:W-:-:S03]  /*2b10*/  VIADD R11, R11, 0x1 ;  /* 0x000000010b0b7836 */ /* 0x000fc60000000000 */
[----:B------:R-:W1:Y:S01]  /*2b20*/  LDS.128 R4, [R4+0x110] ;  /* 0x0001100004047984 */ /* 0x000e620000000c00 */
[----:B------:R-:W-:Y:S02]  /*2b30*/  PRMT R0, RZ, 0x654, R0 ;  /* 0x00000654ff007816 */ /* 0x000fe40000000000 */
[C---:B------:R-:W-:Y:S01]  /*2b40*/  ISETP.NE.AND P1, PT, R11.reuse, 0x2, PT ;  /* 0x000000020b00780c */ /* 0x040fe20003f25270 */
[----:B------:R-:W-:Y:S01]  /*2b50*/  @!PT LDS RZ, [RZ] ;  /* 0x00000000fffff984 */ /* 0x000fe20000000800 */
[----:B------:R-:W-:Y:S01]  /*2b60*/  @!PT LDS RZ, [RZ] ;  /* 0x00000000fffff984 */ /* 0x000fe20000000800 */
[----:B------:R-:W-:Y:S01]  /*2b70*/  @!PT LDS RZ, [RZ] ;  /* 0x00000000fffff984 */ /* 0x000fe20000000800 */
[----:B------:R-:W-:Y:S01]  /*2b80*/  @!PT LDS RZ, [RZ] ;  /* 0x00000000fffff984 */ /* 0x000fe20000000800 */
[----:B------:R2:W-:Y:S06]  /*2b90*/  MEMBAR.ALL.CTA ;  /* 0x0000000000007992 */ /* 0x0005ec0000008000 */
[----:B--2---:R-:W2:Y:S01]  /*2ba0*/  FENCE.VIEW.ASYNC.S ;  /* 0x00000000000073c6 */ /* 0x004ea20000000000 */
[----:B------:R-:W-:Y:S01]  /*2bb0*/  SEL R11, R11, RZ, P1 ;  /* 0x000000ff0b0b7207 */ /* 0x000fe20000800000 */
[----:B--2---:R2:W-:Y:S01]  /*2bc0*/  SYNCS.ARRIVE.TRANS64.RED.A1T0 RZ, [R0+URZ], RZ ;  /* 0x000000ff00ff79a7 */ /* 0x0045e200081004ff */
[----:B-1----:R-:W-:-:S02]  /*2bd0*/  LOP3.LUT P3, RZ, R6, 0x1, RZ, 0xc0, !PT ;  /* 0x0000000106ff7812 */ /* 0x002fc4000786c0ff */
[----:B------:R-:W-:-:S04]  /*2be0*/  SEL R4, RZ, 0x1, P1 ;  /* 0x00000001ff047807 */ /* 0x000fc80000800000 */
[----:B------:R-:W-:Y:S02]  /*2bf0*/  LOP3.LUT R9, R9, R4, RZ, 0x3c, !PT ;  /* 0x0000000409097212 */ /* 0x000fe400078e3cff */
[----:B--2---:R-:W-:-:S04]  /*2c00*/  SEL R0, RZ, 0x1, P0 ;  /* 0x00000001ff007807 */ /* 0x004fc80000000000 */
[----:B------:R-:W-:Y:S01]  /*2c10*/  LOP3.LUT R8, R8, R0, RZ, 0x3c, !PT ;  /* 0x0000000008087212 */ /* 0x000fe200078e3cff */
[----:B------:R-:W-:Y:S06]  /*2c20*/  @P3 BRA `(.L_x_51) ;  /* 0xfffffffc002c3947 */ /* 0x000fec000383ffff */
[----:B------:R-:W-:Y:S01]  /*2c30*/  ULEA UR5, UR6, UR37, 0x3 ;  /* 0x0000002506057291 */ /* 0x000fe2000f8e18ff */
[----:B------:R-:W-:-:S08]  /*2c40*/  SHF.L.U32 R2, R12, 0x1f, RZ ;  /* 0x0000001f0c027819 */ /* 0x000fd000000006ff */
[----:B------:R-:W1:Y:S02]  /*2c50*/  SYNCS.PHASECHK.TRANS64 P0, [UR5+0x90], R2 ;  /* 0x00009002ff0075a7 */ /* 0x000e640008001005 */
[----:B-1----:R-:W-:Y:S05]  /*2c60*/  @P0 BRA `(.L_x_52) ;  /* 0x0000000000080947 */ /* 0x002fea0003800000 */
[----:B------:R-:W1:Y:S02]  /*2c70*/  SYNCS.PHASECHK.TRANS64.TRYWAIT P0, [UR5+0x90], R2 ;  /* 0x00009002ff0075a7 */ /* 0x000e640008001105 */
[----:B-1----:R-:W-:Y:S05]  /*2c80*/  @!P0 BRA `(.L_x_53) ;  /* 0x00000050008c8947 */ /* 0x002fea0003800000 */
.L_x_52:
[----:B------:R-:W-:-:S04]  /*2c90*/  UIADD3 UR4, UPT, UPT, UR6, 0x1, URZ ;  /* 0x0000000106047890 */ /* 0x000fc8000fffe0ff */
[----:B------:R-:W-:-:S04]  /*2ca0*/  UISETP.NE.AND UP0, UPT, UR4, 0x2, UPT ;  /* 0x000000020400788c */ /* 0x000fc8000bf05270 */
[----:B------:R-:W-:Y:S02]  /*2cb0*/  USEL UR7, URZ, 0x1, UP0 ;  /* 0x00000001ff077887 */ /* 0x000fe40008000000 */
[----:B------:R-:W-:-:S04]  /*2cc0*/  USEL UR4, UR4, URZ, UP0 ;  /* 0x000000ff04047287 */ /* 0x000fc80008000000 */
[----:B------:R-:W-:Y:S01]  /*2cd0*/  ULEA UR4, UR4, UR37, 0x3 ;  /* 0x0000002504047291 */ /* 0x000fe2000f8e18ff */
[----:B-1----:R-:W-:-:S04]  /*2ce0*/  LOP3.LUT R2, R12, UR7, RZ, 0x3c, !PT ;  /* 0x000000070c027c12 */ /* 0x002fc8000f8e3cff */
[----:B------:R-:W-:-:S04]  /*2cf0*/  SHF.L.U32 R0, R2, 0x1f, RZ ;  /* 0x0000001f02007819 */ /* 0x000fc800000006ff */
[----:B------:R-:W1:Y:S02]  /*2d00*/  SYNCS.PHASECHK.TRANS64 P0, [UR4+0x90], R0 ;  /* 0x00009000ff0075a7 */ /* 0x000e640008001004 */
[----:B-1----:R-:W-:Y:S05]  /*2d10*/  @P0 EXIT ;  /* 0x000000000000094d */ /* 0x002fea0003800000 */
[----:B------:R-:W-:Y:S02]  /*2d20*/  SHF.L.U32 R2, R2, 0x1f, RZ ;  /* 0x0000001f02027819 */ /* 0x000fe400000006ff */
[----:B------:R-:W-:-:S07]  /*2d30*/  MOV R0, UR4 ;  /* 0x0000000400007c02 */ /* 0x000fce0008000f00 */
.L_x_54:
[----:B-1----:R1:W2:Y:S02]  /*2d40*/  SYNCS.PHASECHK.TRANS64.TRYWAIT P0, [R0+URZ+0x90], R2 ;  /* 0x00009002000075a7 */ /* 0x0022a400080011ff */
[----:B--2---:R-:W-:Y:S05]  /*2d50*/  @!P0 NANOSLEEP.SYNCS 0x989680 ;  /* 0x009896800000895d */ /* 0x004fea0003900000 */
[----:B------:R-:W2:Y:S02]  /*2d60*/  @!P0 SYNCS.PHASECHK.TRANS64 P0, [R0+URZ+0x90], R2 ;  /* 0x00009002000085a7 */ /* 0x000ea400080010ff */
[----:B--2---:R-:W-:Y:S05]  /*2d70*/  @P0 EXIT ;  /* 0x000000000000094d */ /* 0x004fea0003800000 */
[----:B------:R-:W-:Y:S05]  /*2d80*/  BRA `(.L_x_54) ;  /* 0xfffffffc00ec7947 */ /* 0x000fea000383ffff */
.L_x_47:
[----:B------:R-:W-:Y:S05]  /*2d90*/  BRA.U UP4, `(.L_x_55) ;  /* 0x0000001104a07547 */ /* 0x000fea000b800000 */
[----:B------:R-:W-:Y:S01]  /*2da0*/  UMOV UR6, 0x40 ;  /* 0x0000004000067882 */ /* 0x000fe20000000000 */
[----:B------:R-:W-:Y:S01]  /*2db0*/  NOP ;  /* 0x0000000000007918 */ /* 0x000fe20000000000 */
[----:B------:R-:W-:Y:S01]  /*2dc0*/  ULEA UR6, UR37, UR6, 0x18 ;  /* 0x0000000625067291 */ /* 0x000fe2000f8ec0ff */
[----:B------:R-:W-:Y:S02]  /*2dd0*/  UMOV UR7, 0x400 ;  /* 0x0000040000077882 */ /* 0x000fe40000000000 */
[----:B------:R-:W-:-:S06]  /*2de0*/  ULEA UR37, UR37, UR7, 0x18 ;  /* 0x0000000725257291 */ /* 0x000fcc000f8ec0ff */
[----:B------:R-:W1:Y:S02]  /*2df0*/  LDS.U8 R2, [UR6+0x1c] ;  /* 0x00001c06ff027984 */ /* 0x000e640008000000 */
[----:B-1----:R-:W-:-:S13]  /*2e00*/  ISETP.NE.AND P0, PT, R2, RZ, PT ;  /* 0x000000ff0200720c */ /* 0x002fda0003f05270 */
[----:B------:R-:W-:Y:S05]  /*2e10*/  @P0 BRA `(.L_x_56) ;  /* 0x0000000400080947 */ /* 0x000fea0003800000 */
[----:B------:R-:W-:Y:S02]  /*2e20*/  UISETP.NE.U32.AND UP0, UPT, UR5, 0x1, UPT ;  /* 0x000000010500788c */ /* 0x000fe4000bf05070 */
[----:B------:R-:W-:-:S07]  /*2e30*/  UIADD3 UR8, UPT, UPT, UR6, 0x8, URZ ;  /* 0x0000000806087890 */ /* 0x000fce000fffe0ff */
[----:B------:R-:W-:Y:S05]  /*2e40*/  BRA.U !UP0, `(.L_x_57) ;  /* 0x00000001089c7547 */ /* 0x000fea000b800000 */
[----:B------:R-:W-:Y:S01]  /*2e50*/  ELECT P0, URZ, PT ;  /* 0x0000000000ff782f */ /* 0x000fe20003800000 */
[----:B------:R-:W-:-:S12]  /*2e60*/  BSSY B0, `(.L_x_57) ;  /* 0x0000025000007945 */ /* 0x000fd80003800000 */
[----:B------:R-:W-:Y:S05]  /*2e70*/  @!P0 BRA `(.L_x_58) ;  /* 0x00000000008c8947 */ /* 0x000fea0003800000 */
[----:B------:R-:W-:-:S05]  /*2e80*/  UMOV UR7, 0x10 ;  /* 0x0000001000077882 */ /* 0x000fca0000000000 */
[----:B------:R-:W-:Y:S04]  /*2e90*/  DEPBAR.LE SB1, 0x36 ;  /* 0x00009d800000791a */ /* 0x000fe80000000000 */
[----:B------:R-:W1:Y:S02]  /*2ea0*/  UTCATOMSWS.2CTA.FIND_AND_SET.ALIGN UP1, UR7, UR7 ;  /* 0x00000007000775e3 */ /* 0x000e640008220800 */
[----:B-1----:R-:W-:Y:S01]  /*2eb0*/  MOV R10, UR7 ;  /* 0x00000007000a7c02 */ /* 0x002fe20008000f00 */
[----:B------:R-:W-:Y:S06]  /*2ec0*/  BRA.U UP1, `(.L_x_59) ;  /* 0x0000000101187547 */ /* 0x000fec000b800000 */
.L_x_60:
[----:B------:R-:W-:Y:S05]  /*2ed0*/  NANOSLEEP 0x64 ;  /* 0x000000640000795d */ /* 0x000fea0003800000 */
[----:B------:R-:W-:-:S05]  /*2ee0*/  UMOV UR7, 0x10 ;  /* 0x0000001000077882 */ /* 0x000fca0000000000 */
[----:B------:R-:W-:Y:S04]  /*2ef0*/  DEPBAR.LE SB1, 0x36 ;  /* 0x00009d800000791a */ /* 0x000fe80000000000 */
[----:B------:R-:W1:Y:S02]  /*2f00*/  UTCATOMSWS.2CTA.FIND_AND_SET.ALIGN UP1, UR7, UR7 ;  /* 0x00000007000775e3 */ /* 0x000e640008220800 */
[----:B-1----:R-:W-:Y:S01]  /*2f10*/  MOV R10, UR7 ;  /* 0x00000007000a7c02 */ /* 0x002fe20008000f00 */
[----:B------:R-:W-:Y:S05]  /*2f20*/  BRA.U !UP1, `(.L_x_60) ;  /* 0xfffffffd09e87547 */ /* 0x000fea000b83ffff */
.L_x_59:
[----:B------:R-:W1:Y:S01]  /*2f30*/  LDS R5, [UR6+0x10] ;  /* 0x00001006ff057984 */ /* 0x000e620008000800 */
[----:B------:R-:W-:Y:S01]  /*2f40*/  IMAD.U32 R3, RZ, RZ, UR37 ;  /* 0x00000025ff037e24 */ /* 0x000fe2000f8e00ff */
[----:B------:R-:W-:-:S03]  /*2f50*/  MOV R2, UR4 ;  /* 0x0000000400027c02 */ /* 0x000fc60008000f00 */
[----:B------:R-:W-:Y:S01]  /*2f60*/  VIADD R3, R3, 0x130 ;  /* 0x0000013003037836 */ /* 0x000fe20000000000 */
[----:B-1----:R-:W-:-:S04]  /*2f70*/  SHF.L.U32 R5, R5, 0x1f, RZ ;  /* 0x0000001f05057819 */ /* 0x002fc800000006ff */
[----:B------:R-:W1:Y:S02]  /*2f80*/  SYNCS.PHASECHK.TRANS64.TRYWAIT P0, [UR6+0x8], R5 ;  /* 0x00000805ff0075a7 */ /* 0x000e640008001106 */
[----:B-1----:R-:W-:Y:S05]  /*2f90*/  @P0 BRA `(.L_x_61) ;  /* 0x0000000000080947 */ /* 0x002fea0003800000 */
[----:B------:R-:W1:Y:S02]  /*2fa0*/  SYNCS.PHASECHK.TRANS64.TRYWAIT P0, [UR6+0x8], R5 ;  /* 0x00000805ff0075a7 */ /* 0x000e640008001106 */
[----:B-1----:R-:W-:Y:S05]  /*2fb0*/  @!P0 BRA `(.L_x_62) ;  /* 0x0000004c00d88947 */ /* 0x002fea0003800000 */
.L_x_61:
[----:B-1----:R-:W-:Y:S01]  /*2fc0*/  HFMA2 R4, -RZ, RZ, 0, 5.9604644775390625e-08 ;  /* 0x00000001ff047431 */ /* 0x002fe200000001ff */
[----:B------:R-:W-:Y:S01]  /*2fd0*/  UPRMT UR7, UR4, 0x654, UR8 ;  /* 0x0000065404077896 */ /* 0x000fe20008000008 */
[----:B------:R-:W-:Y:S01]  /*2fe0*/  IMAD.MOV.U32 R7, RZ, RZ, 0xffff ;  /* 0x0000ffffff077424 */ /* 0x000fe200078e00ff */
[----:B------:R-:W-:Y:S01]  /*2ff0*/  PRMT R2, R2, 0x654, R3 ;  /* 0x0000065402027816 */ /* 0x000fe20000000003 */
[----:B------:R-:W-:Y:S02]  /*3000*/  IMAD.MOV.U32 R5, RZ, RZ, 0x4 ;  /* 0x00000004ff057424 */ /* 0x000fe400078e00ff */
[----:B------:R-:W-:Y:S01]  /*3010*/  IMAD.SHL.U32 R9, R10, 0x20, RZ ;  /* 0x000000200a097824 */ /* 0x000fe200078e00ff */
[----:B------:R-:W-:Y:S02]  /*3020*/  MOV R3, UR7 ;  /* 0x0000000700037c02 */ /* 0x000fe40008000f00 */
[-C--:B------:R-:W-:Y:S01]  /*3030*/  SHF.L.U32 R7, R7, R10.reuse, RZ ;  /* 0x0000000a07077219 */ /* 0x080fe200000006ff */
[----:B------:R1:W-:Y:S01]  /*3040*/  SYNCS.ARRIVE.TRANS64.RED RZ, [UR7], R5 ;  /* 0x00000005ffff79a7 */ /* 0x0003e20008000407 */
[----:B------:R-:W-:Y:S01]  /*3050*/  SHF.L.U32 R6, R4, R10, RZ ;  /* 0x0000000a04067219 */ /* 0x000fe200000006ff */
[----:B------:R1:W-:Y:S04]  /*3060*/  STS [UR37+0x130], R9 ;  /* 0x00013009ff007988 */ /* 0x0003e80008000825 */
[----:B------:R1:W-:Y:S04]  /*3070*/  STAS [R2.64], R10 ;  /* 0x0000000a02007dbd */ /* 0x0003e8000c0008ff */
[----:B------:R1:W-:Y:S04]  /*3080*/  ATOMS.OR RZ, [UR6+0x14], R7 ;  /* 0x00001407ffff798c */ /* 0x0003e8000b000006 */
[----:B------:R1:W-:Y:S04]  /*3090*/  ATOMS.OR RZ, [UR6+0x18], R6 ;  /* 0x00001806ffff798c */ /* 0x0003e8000b000006 */
[----:B------:R1:W-:Y:S02]  /*30a0*/  ATOMS.XOR RZ, [UR6+0x10], R4 ;  /* 0x00001004ffff798c */ /* 0x0003e4000b800006 */
.L_x_58:
[----:B------:R-:W-:Y:S05]  /*30b0*/  BSYNC B0 ;  /* 0x0000000000007941 */ /* 0x000fea0003800000 */
.L_x_57:
[----:B------:R-:W-:Y:S05]  /*30c0*/  BRA.U UP0, `(.L_x_63) ;  /* 0x00000001006c7547 */ /* 0x000fea000b800000 */
[----:B------:R-:W-:-:S03]  /*30d0*/  UMOV UR7, 0xffffffff ;  /* 0xffffffff00077882 */ /* 0x000fc60000000000 */
[----:B------:R-:W-:Y:S05]  /*30e0*/  BRA.DIV UR7, `(.L_x_64) ;  /* 0x0000004e07a47947 */ /* 0x000fea000b800000 */
[----:B------:R-:W-:-:S13]  /*30f0*/  ELECT P6, URZ, PT ;  /* 0x0000000000ff782f */ /* 0x000fda00038c0000 */
.L_x_150:
[----:B------:R-:W-:Y:S05]  /*3100*/  @!P6 BRA `(.L_x_63) ;  /* 0x00000000005ce947 */ /* 0x000fea0003800000 */
[----:B-1----:R-:W1:Y:S02]  /*3110*/  LDS R3, [UR6+0x10] ;  /* 0x00001006ff037984 */ /* 0x002e640008000800 */
[----:B-1----:R-:W-:-:S04]  /*3120*/  SHF.L.U32 R3, R3, 0x1f, RZ ;  /* 0x0000001f03037819 */ /* 0x002fc800000006ff */
[----:B------:R-:W1:Y:S02]  /*3130*/  SYNCS.PHASECHK.TRANS64.TRYWAIT P0, [UR6+0x8], R3 ;  /* 0x00000803ff0075a7 */ /* 0x000e640008001106 */
[----:B-1----:R-:W-:Y:S05]  /*3140*/  @P0 BRA `(.L_x_65) ;  /* 0x0000000000080947 */ /* 0x002fea0003800000 */
[----:B------:R-:W1:Y:S02]  /*3150*/  SYNCS.PHASECHK.TRANS64.TRYWAIT P0, [UR6+0x8], R3 ;  /* 0x00000803ff0075a7 */ /* 0x000e640008001106 */
[----:B-1----:R-:W-:Y:S05]  /*3160*/  @!P0 BRA `(.L_x_66) ;  /* 0x0000004c00a48947 */ /* 0x002fea0003800000 */
.L_x_65:
[----:B------:R-:W2:Y:S01]  /*3170*/  LDS R5, [UR37+0x130] ;  /* 0x00013025ff057984 */ /* 0x000ea20008000800 */
[----:B-1----:R-:W-:Y:S02]  /*3180*/  HFMA2 R2, -RZ, RZ, 0, 5.9604644775390625e-08 ;  /* 0x00000001ff027431 */ /* 0x002fe400000001ff */
[----:B------:R-:W-:Y:S01]  /*3190*/  IMAD.MOV.U32 R3, RZ, RZ, 0xffff ;  /* 0x0000ffffff037424 */ /* 0x000fe200078e00ff */
[----:B------:R-:W-:Y:S01]  /*31a0*/  UPRMT UR7, UR4, 0x654, UR8 ;  /* 0x0000065404077896 */ /* 0x000fe20008000008 */
[----:B--2---:R-:W-:-:S03]  /*31b0*/  IMAD.SHL.U32 R4, R5, 0x20, RZ ;  /* 0x0000002005047824 */ /* 0x004fc600078e00ff */
[-C--:B------:R-:W-:Y:S02]  /*31c0*/  SHF.L.U32 R3, R3, R5.reuse, RZ ;  /* 0x0000000503037219 */ /* 0x080fe400000006ff */
[----:B------:R-:W-:Y:S01]  /*31d0*/  SHF.L.U32 R5, R2, R5, RZ ;  /* 0x0000000502057219 */ /* 0x000fe200000006ff */
[----:B------:R2:W-:Y:S04]  /*31e0*/  STS [UR37+0x130], R4 ;  /* 0x00013004ff007988 */ /* 0x0005e80008000825 */
[----:B------:R2:W-:Y:S04]  /*31f0*/  ATOMS.OR RZ, [UR6+0x14], R3 ;  /* 0x00001403ffff798c */ /* 0x0005e8000b000006 */
[----:B------:R2:W-:Y:S01]  /*3200*/  ATOMS.OR RZ, [UR6+0x18], R5 ;  /* 0x00001805ffff798c */ /* 0x0005e2000b000006 */
[----:B------:R-:W-:Y:S03]  /*3210*/  SYNCS.ARRIVE.TRANS64.RED.A1T0 RZ, [UR7], RZ ;  /* 0x000000ffffff79a7 */ /* 0x000fe60008100407 */
[----:B------:R2:W-:Y:S01]  /*3220*/  ATOMS.XOR RZ, [UR6+0x10], R2 ;  /* 0x00001002ffff798c */ /* 0x0005e2000b800006 */
[----:B------:R-:W-:Y:S05]  /*3230*/  BRA `(.L_x_63) ;  /* 0x0000000000107947 */ /* 0x000fea0003800000 */
.L_x_56:
[----:B------:R-:W-:-:S05]  /*3240*/  MOV R2, 0xffffffff ;  /* 0xffffffff00027802 */ /* 0x000fca0000000f00 */
[----:B------:R1:W-:Y:S02]  /*3250*/  STS [UR37+0x130], R2 ;  /* 0x00013002ff007988 */ /* 0x0003e40008000825 */
[----:B-1----:R-:W-:Y:S02]  /*3260*/  MOV R2, 0x3280 ;  /* 0x0000328000027802 */ /* 0x002fe40000000f00 */
[----:B-----5:R-:W-:Y:S05]  /*3270*/  CALL.REL.NOINC `($__internal_1_$__cuda_sm10x_tcgen05_guardrail_trap_phase_invalid_during_alloc) ;  /* 0x0000005400047944 */ /* 0x020fea0003c00000 */
.L_x_63:
[----:B------:R-:W-:Y:S05]  /*3280*/  WARPSYNC.ALL ;  /* 0x0000000000007948 */ /* 0x000fea0003800000 */
[----:B------:R-:W3:Y:S01]  /*3290*/  S2UR UR8, SR_CgaCtaId ;  /* 0x00000000000879c3 */ /* 0x000ee20000008800 */
[----:B------:R-:W-:Y:S01]  /*32a0*/  UMOV UR6, 0x400 ;  /* 0x0000040000067882 */ /* 0x000fe20000000000 */
[----:B------:R-:W-:-:S06]  /*32b0*/  NOP ;  /* 0x0000000000007918 */ /* 0x000fcc0000000000 */
[----:B------:R-:W-:Y:S06]  /*32c0*/  BAR.ARV 0x6, 0xa0 ;  /* 0x0182800000007b1d */ /* 0x000fec0000002000 */
[----:B------:R-:W-:Y:S01]  /*32d0*/  LOP3.LUT R0, R0, 0xffff, RZ, 0xc0, !PT ;  /* 0x0000ffff00007812 */ /* 0x000fe200078ec0ff */
[----:B-1----:R-:W-:Y:S01]  /*32e0*/  IMAD.MOV.U32 R9, RZ, RZ, 0x1 ;  /* 0x00000001ff097424 */ /* 0x002fe200078e00ff */
[----:B------:R-:W-:Y:S01]  /*32f0*/  LOP3.LUT R8, R8, 0xffff, RZ, 0xc0, !PT ;  /* 0x0000ffff08087812 */ /* 0x000fe200078ec0ff */
[----:B------:R-:W-:Y:S01]  /*3300*/  UMOV UR22, URZ ;  /* 0x000000ff00167c82 */ /* 0x000fe20008000000 */
[----:B------:R-:W-:Y:S01]  /*3310*/  R2UR UR12, R0 ;  /* 0x00000000000c72ca */ /* 0x000fe200000e0000 */
[----:B------:R-:W-:Y:S01]  /*3320*/  UMOV UR21, URZ ;  /* 0x000000ff00157c82 */ /* 0x000fe20008000000 */
[----:B------:R-:W-:Y:S01]  /*3330*/  R2UR UR13, R8 ;  /* 0x00000000080d72ca */ /* 0x000fe200000e0000 */
[----:B------:R-:W-:Y:S01]  /*3340*/  IMAD.MOV.U32 R8, RZ, RZ, RZ ;  /* 0x000000ffff087224 */ /* 0x000fe200078e00ff */
[----:B------:R-:W-:Y:S01]  /*3350*/  UMOV UR20, URZ ;  /* 0x000000ff00147c82 */ /* 0x000fe20008000000 */
[----:B------:R-:W-:-:S02]  /*3360*/  UISETP.NE.AND UP2, UPT, UR5, URZ, UPT ;  /* 0x000000ff0500728c */ /* 0x000fc4000bf45270 */
[----:B---3--:R-:W-:Y:S01]  /*3370*/  ULEA UR8, UR8, UR6, 0x18 ;  /* 0x0000000608087291 */ /* 0x008fe2000f8ec0ff */
[----:B------:R-:W1:Y:S03]  /*3380*/  LDCU UR6, c[0x0][0x38c] ;  /* 0x00007180ff0677ac */ /* 0x000e660008000800 */
[----:B------:R-:W-:Y:S02]  /*3390*/  UIADD3 UR14, UPT, UPT, UR8, 0x6400, URZ ;  /* 0x00006400080e7890 */ /* 0x000fe4000fffe0ff */
[----:B------:R-:W-:-:S03]  /*33a0*/  UIADD3 UR15, UPT, UPT, UR8, 0xe400, URZ ;  /* 0x0000e400080f7890 */ /* 0x000fc6000fffe0ff */
[----:B--2---:R-:W2:Y:S01]  /*33b0*/  LDS R2, [UR8+0x130] ;  /* 0x00013008ff027984 */ /* 0x004ea20008000800 */
[----:B------:R-:W-:Y:S02]  /*33c0*/  USHF.R.U32.HI UR14, URZ, 0x4, UR14 ;  /* 0x00000004ff0e7899 */ /* 0x000fe4000801160e */
[----:B------:R-:W-:Y:S02]  /*33d0*/  USHF.R.U32.HI UR15, URZ, 0x4, UR15 ;  /* 0x00000004ff0f7899 */ /* 0x000fe4000801160f */
[----:B------:R-:W-:Y:S02]  /*33e0*/  ULOP3.LUT UR14, UR14, 0x3fff, URZ, 0xc0, !UPT ;  /* 0x00003fff0e0e7892 */ /* 0x000fe4000f8ec0ff */
[----:B------:R-:W-:Y:S02]  /*33f0*/  ULOP3.LUT UR15, UR15, 0x3fff, URZ, 0xc0, !UPT ;  /* 0x00003fff0f0f7892 */ /* 0x000fe4000f8ec0ff */
[----:B------:R-:W-:Y:S02]  /*3400*/  ULOP3.LUT UR14, UR14, 0x10000, URZ, 0xfc, !UPT ;  /* 0x000100000e0e7892 */ /* 0x000fe4000f8efcff */
[----:B-1----:R-:W-:-:S02]  /*3410*/  UIADD3 UR6, UPT, UPT, UR6, 0x1f, URZ ;  /* 0x0000001f06067890 */ /* 0x002fc4000fffe0ff */
[----:B------:R-:W-:Y:S02]  /*3420*/  ULOP3.LUT UR15, UR15, 0x10000, URZ, 0xfc, !UPT ;  /* 0x000100000f0f7892 */ /* 0x000fe4000f8efcff */
[----:B------:R-:W-:Y:S01]  /*3430*/  USHF.R.S32.HI UR7, URZ, 0x1f, UR6 ;  /* 0x0000001fff077899 */ /* 0x000fe20008011406 */
[----:B------:R-:W-:Y:S01]  /*3440*/  UMOV UR28, 0x0 ;  /* 0x00000000001c7882 */ /* 0x000fe20000000000 */
[----:B------:R-:W-:Y:S02]  /*3450*/  UMOV UR29, 0x10100010 ;  /* 0x10100010001d7882 */ /* 0x000fe40000000000 */
[----:B------:R-:W-:Y:S01]  /*3460*/  ULEA.HI UR7, UR7, UR6, URZ, 0x5 ;  /* 0x0000000607077291 */ /* 0x000fe2000f8f28ff */
[----:B------:R-:W-:Y:S01]  /*3470*/  UMOV UR26, 0x0 ;  /* 0x00000000001a7882 */ /* 0x000fe20000000000 */
[----:B------:R-:W-:Y:S02]  /*3480*/  UMOV UR27, 0x10100010 ;  /* 0x10100010001b7882 */ /* 0x000fe40000000000 */
[----:B------:R-:W-:-:S04]  /*3490*/  USHF.R.S32.HI UR7, URZ, 0x5, UR7 ;  /* 0x00000005ff077899 */ /* 0x000fc80008011407 */
[----:B------:R-:W-:-:S04]  /*34a0*/  UISETP.LT.AND UP0, UPT, UR7, 0x1, UPT ;  /* 0x000000010700788c */ /* 0x000fc8000bf01270 */
[----:B------:R-:W-:Y:S01]  /*34b0*/  USEL UR23, UR7, 0x1, !UP0 ;  /* 0x0000000107177887 */ /* 0x000fe2000c000000 */
[----:B--2---:R-:W-:Y:S02]  /*34c0*/  R2UR UR24, R2 ;  /* 0x00000000021872ca */ /* 0x004fe400000e0000 */
[----:B------:R-:W-:-:S13]  /*34d0*/  CS2R R2, SRZ ;  /* 0x0000000000027805 */ /* 0x000fda000001ff00 */
.L_x_74:
[C---:B------:R-:W-:Y:S02]  /*34e0*/  LEA R0, R8.reuse, UR8, 0x3 ;  /* 0x0000000808007c11 */ /* 0x040fe4000f8e18ff */
[----:B------:R-:W-:Y:S02]  /*34f0*/  SHF.L.U32 R4, R3, 0x1f, RZ ;  /* 0x0000001f03047819 */ /* 0x000fe400000006ff */
[----:B------:R-:W-:Y:S02]  /*3500*/  LEA R5, R8, UR8, 0x4 ;  /* 0x0000000808057c11 */ /* 0x000fe4000f8e20ff */
[----:B------:R-:W1:Y:S02]  /*3510*/  SYNCS.PHASECHK.TRANS64.TRYWAIT P0, [R0+URZ+0x80], R4 ;  /* 0x00008004000075a7 */ /* 0x000e6400080011ff */
[----:B-1-34-:R-:W-:Y:S05]  /*3520*/  @!P0 BRA `(.L_x_67) ;  /* 0x0000004800cc8947 */ /* 0x01afea0003800000 */
.L_x_151:
[----:B-1----:R-:W1:Y:S01]  /*3530*/  LDS.128 R4, [R5+0x110] ;  /* 0x0001100005047984 */ /* 0x002e620000000c00 */
[----:B------:R-:W-:Y:S02]  /*3540*/  VIADD R0, R0, 0x90 ;  /* 0x0000009000007836 */ /* 0x000fe40000000000 */
[----:B------:R-:W-:Y:S01]  /*3550*/  VIADD R8, R8, 0x1 ;  /* 0x0000000108087836 */ /* 0x000fe20000000000 */
[----:B------:R-:W-:Y:S01]  /*3560*/  @!PT LDS RZ, [RZ] ;  /* 0x00000000fffff984 */ /* 0x000fe20000000800 */
[----:B------:R-:W-:Y:S01]  /*3570*/  @!PT LDS RZ, [RZ] ;  /* 0x00000000fffff984 */ /* 0x000fe20000000800 */
[----:B------:R-:W-:Y:S01]  /*3580*/  @!PT LDS RZ, [RZ] ;  /* 0x00000000fffff984 */ /* 0x000fe20000000800 */
[----:B------:R-:W-:Y:S01]  /*3590*/  @!PT LDS RZ, [RZ] ;  /* 0x00000000fffff984 */ /* 0x000fe20000000800 */
[----:B------:R2:W-:Y:S06]  /*35a0*/  MEMBAR.ALL.CTA ;  /* 0x0000000000007992 */ /* 0x0005ec0000008000 */
[----:B--2---:R-:W2:Y:S01]  /*35b0*/  FENCE.VIEW.ASYNC.S ;  /* 0x00000000000073c6 */ /* 0x004ea20000000000 */
[----:B------:R-:W-:-:S04]  /*35c0*/  PRMT R0, RZ, 0x654, R0 ;  /* 0x00000654ff007816 */ /* 0x000fc80000000000 */
[----:B--2---:R2:W-:Y:S01]  /*35d0*/  SYNCS.ARRIVE.TRANS64.RED.A1T0 RZ, [R0+URZ], RZ ;  /* 0x000000ff00ff79a7 */ /* 0x0045e200081004ff */
[----:B-1----:R-:W-:Y:S01]  /*35e0*/  LOP3.LUT P1, RZ, R6, 0x1, RZ, 0xc0, !PT ;  /* 0x0000000106ff7812 */ /* 0x002fe2000782c0ff */
[----:B--2---:R-:W-:-:S12]  /*35f0*/  BRA.U UP2, `(.L_x_68) ;  /* 0x0000000102e07547 */ /* 0x004fd8000b800000 */
[----:B------:R-:W1:Y:S01]  /*3600*/  LDCU UR6, c[0x0][0x38c] ;  /* 0x00007180ff0677ac */ /* 0x000e620008000800 */
[----:B------:R-:W-:Y:S02]  /*3610*/  PLOP3.LUT P2, PT, PT, PT, PT, 0x80, 0x8 ;  /* 0x000000000008781c */ /* 0x000fe40003f4f070 */
[----:B------:R-:W-:Y:S01]  /*3620*/  SHF.L.U32 R4, R9, 0x1f, RZ ;  /* 0x0000001f09047819 */ /* 0x000fe200000006ff */
[----:B------:R-:W-:Y:S02]  /*3630*/  ULEA UR10, UR22, UR8, 0x3 ;  /* 0x00000008160a7291 */ /* 0x000fe4000f8e18ff */
[----:B------:R-:W-:Y:S02]  /*3640*/  ULEA UR11, UR22, UR24, 0x6 ;  /* 0x00000018160b7291 */ /* 0x000fe4000f8e30ff */
[----:B-1----:R-:W-:-:S06]  /*3650*/  UISETP.GE.AND UP0, UPT, UR6, 0x1, UPT ;  /* 0x000000010600788c */ /* 0x002fcc000bf06270 */
[----:B------:R-:W-:-:S05]  /*3660*/  PLOP3.LUT P0, PT, PT, PT, UP0, 0x80, 0x8 ;  /* 0x000000000008781c */ /* 0x000fca0003f0f008 */
[----:B------:R-:W-:-:S08]  /*3670*/  @UP0 ULEA UR6, UR21, UR8, 0x3 ;  /* 0x0000000815060291 */ /* 0x000fd0000f8e18ff */
[----:B------:R-:W-:-:S04]  /*3680*/  @P0 SHF.L.U32 R0, R2, 0x1f, RZ ;  /* 0x0000001f02000819 */ /* 0x000fc800000006ff */
[----:B------:R1:W2:Y:S01]  /*3690*/  @P0 SYNCS.PHASECHK.TRANS64.TRYWAIT P2, [UR6], R0 ;  /* 0x00000000ff0005a7 */ /* 0x0002a20008041106 */
[----:B------:R-:W3:Y:S02]  /*36a0*/  SYNCS.PHASECHK.TRANS64.TRYWAIT P0, [UR10+0xc0], R4 ;  /* 0x0000c004ff0075a7 */ /* 0x000ee4000800110a */
[----:B-123--:R-:W-:Y:S05]  /*36b0*/  @!P0 BRA `(.L_x_69) ;  /* 0x00000048007c8947 */ /* 0x00efea0003800000 */
.L_x_153:
[----:B------:R-:W-:Y:S01]  /*36c0*/  UMOV UR19, UR20 ;  /* 0x0000001400137c82 */ /* 0x000fe20008000000 */
[----:B------:R-:W-:Y:S05]  /*36d0*/  BRA.U !UP0, `(.L_x_70) ;  /* 0x0000000108987547 */ /* 0x000fea000b800000 */
[----:B------:R-:W-:Y:S02]  /*36e0*/  UIADD3 UR19, UPT, UPT, UR23, UR20, URZ ;  /* 0x0000001417137290 */ /* 0x000fe4000fffe0ff */
[----:B------:R-:W-:Y:S01]  /*36f0*/  UPLOP3.LUT UP3, UPT, UPT, UPT, UPT, 0x40, 0x4 ;  /* 0x000000000004789c */ /* 0x000fe20003f6e870 */
[----:B------:R-:W-:Y:S01]  /*3700*/  UMOV UR18, UR7 ;  /* 0x0000000700127c82 */ /* 0x000fe20008000000 */
[----:B------:R-:W-:-:S09]  /*3710*/  UMOV UR17, UR21 ;  /* 0x0000001500117c82 */ /* 0x000fd20008000000 */
.L_x_73:
[----:B--2---:R-:W-:Y:S01]  /*3720*/  ULEA UR9, UR17, UR8, 0x3 ;  /* 0x0000000811097291 */ /* 0x004fe2000f8e18ff */
[----:B---3--:R-:W-:Y:S11]  /*3730*/  @P2 BRA `(.L_x_71) ;  /* 0x00000000000c2947 */ /* 0x008ff60003800000 */
[----:B-1----:R-:W-:Y:S04]  /*3740*/  SHF.L.U32 R4, R2, 0x1f, RZ ;  /* 0x0000001f02047819 */ /* 0x002fe800000006ff */
[----:B------:R-:W1:Y:S02]  /*3750*/  SYNCS.PHASECHK.TRANS64.TRYWAIT P0, [UR9], R4 ;  /* 0x00000004ff0075a7 */ /* 0x000e640008001109 */
[----:B-1----:R-:W-:Y:S05]  /*3760*/  @!P0 BRA `(.L_x_72) ;  /* 0x0000004800688947 */ /* 0x002fea0003800000 */
.L_x_71:
[----:B------:R-:W-:Y:S01]  /*3770*/  UISETP.NE.AND UP0, UPT, UR18, 0x1, UPT ;  /* 0x000000011200788c */ /* 0x000fe2000bf05270 */
[----:B------:R-:W-:Y:S01]  /*3780*/  PLOP3.LUT P2, PT, PT, PT, PT, 0x80, 0x8 ;  /* 0x000000000008781c */ /* 0x000fe20003f4f070 */
[----:B------:R-:W-:Y:S02]  /*3790*/  UIADD3 UR21, UPT, UPT, UR17, 0x1, URZ ;  /* 0x0000000111157890 */ /* 0x000fe4000fffe0ff */
[----:B------:R-:W-:Y:S02]  /*37a0*/  ULEA UR30, UR17, UR15, 0x7 ;  /* 0x0000000f111e7291 */ /* 0x000fe4000f8e38ff */
[----:B------:R-:W-:Y:S01]  /*37b0*/  UISETP.NE.AND UP1, UPT, UR21, 0x4, UPT ;  /* 0x000000041500788c */ /* 0x000fe2000bf25270 */
[----:B------:R-:W-:Y:S01]  /*37c0*/  PLOP3.LUT P0, PT, PT, PT, UP0, 0x80, 0x8 ;  /* 0x000000000008781c */ /* 0x000fe20003f0f008 */
[----:B------:R-:W-:Y:S02]  /*37d0*/  ULEA UR32, UR17, UR14, 0x9 ;  /* 0x0000000e11207291 */ /* 0x000fe4000f8e48ff */
[----:B------:R-:W-:Y:S02]  /*37e0*/  USEL UR16, URZ, 0x1, UP1 ;  /* 0x00000001ff107887 */ /* 0x000fe40008800000 */
[----:B------:R-:W-:Y:S02]  /*37f0*/  USEL UR21, UR21, URZ, UP1 ;  /* 0x000000ff15157287 */ /* 0x000fe40008800000 */
[----:B------:R-:W-:Y:S02]  /*3800*/  UIADD3 UR36, UPT, UPT, UR30, 0x2, URZ ;  /* 0x000000021e247890 */ /* 0x000fe4000fffe0ff */
[----:B------:R-:W-:Y:S01]  /*3810*/  @UP0 ULEA UR6, UR21, UR8, 0x3 ;  /* 0x0000000815060291 */ /* 0x000fe2000f8e18ff */
[----:B------:R-:W-:Y:S01]  /*3820*/  LOP3.LUT R2, R2, UR16, RZ, 0x3c, !PT ;  /* 0x0000001002027c12 */ /* 0x000fe2000f8e3cff */
[----:B------:R-:W-:Y:S02]  /*3830*/  UIADD3 UR34, UPT, UPT, UR32, 0x2, URZ ;  /* 0x0000000220227890 */ /* 0x000fe4000fffe0ff */
[----:B------:R-:W-:Y:S01]  /*3840*/  UIADD3 UR9, UPT, UPT, UR9, 0x20, URZ ;  /* 0x0000002009097890 */ /* 0x000fe2000fffe0ff */
[----:B-1----:R-:W-:Y:S01]  /*3850*/  @P0 SHF.L.U32 R0, R2, 0x1f, RZ ;  /* 0x0000001f02000819 */ /* 0x002fe200000006ff */
[----:B------:R-:W-:Y:S01]  /*3860*/  UMOV UR31, 0x80004020 ;  /* 0x80004020001f7882 */ /* 0x000fe20000000000 */
[----:B------:R-:W-:Y:S01]  /*3870*/  UMOV UR33, 0x80004020 ;  /* 0x8000402000217882 */ /* 0x000fe20000000000 */
[----:B------:R-:W-:Y:S01]  /*3880*/  UMOV UR37, 0x80004020 ;  /* 0x8000402000257882 */ /* 0x000fe20000000000 */
[----:B------:R2:W3:Y:S01]  /*3890*/  @P0 SYNCS.PHASECHK.TRANS64.TRYWAIT P2, [UR6], R0 ;  /* 0x00000000ff0005a7 */ /* 0x0004e20008041106 */
[----:B------:R-:W-:Y:S01]  /*38a0*/  UIADD3 UR20, UPT, UPT, UR20, 0x1, URZ ;  /* 0x0000000114147890 */ /* 0x000fe2000fffe0ff */
[----:B------:R2:W-:Y:S01]  /*38b0*/  UTCHMMA.2CTA gdesc[UR32], gdesc[UR30], tmem[UR11], tmem[UR28], idesc[UR29], UP3 ;  /* 0x00ff1c1e200075ea */ /* 0x0005e20009a0000b */
[----:B------:R-:W-:Y:S02]  /*38c0*/  UIADD3 UR18, UPT, UPT, UR18, -0x1, URZ ;  /* 0xffffffff12127890 */ /* 0x000fe4000fffe0ff */
[----:B------:R-:W-:Y:S02]  /*38d0*/  UISETP.NE.AND UP0, UPT, UR20, UR19, UPT ;  /* 0x000000131400728c */ /* 0x000fe4000bf05270 */
[----:B------:R-:W-:Y:S01]  /*38e0*/  UPLOP3.LUT UP3, UPT, UPT, UPT, UPT, 0x80, 0x8 ;  /* 0x000000000008789c */ /* 0x000fe20003f6f070 */
[----:B------:R-:W-:Y:S01]  /*38f0*/  UMOV UR35, 0x80004020 ;  /* 0x8000402000237882 */ /* 0x000fe20000000000 */
[----:B------:R-:W-:Y:S01]  /*3900*/  UMOV UR17, UR21 ;  /* 0x0000001500117c82 */ /* 0x000fe20008000000 */
[----:B------:R2:W-:Y:S01]  /*3910*/  UTCHMMA.2CTA gdesc[UR34], gdesc[UR36], tmem[UR11], tmem[UR26], idesc[UR27], UPT ;  /* 0x00ff1a24220075ea */ /* 0x0005e2000ba0000b */
[----:B------:R2:W-:Y:S03]  /*3920*/  UTCBAR.2CTA.MULTICAST [UR9], URZ, UR13 ;  /* 0x000000ff090073e9 */ /* 0x0005e6000820080d */
[----:B------:R-:W-:Y:S05]  /*3930*/  BRA.U UP0, `(.L_x_73) ;  /* 0xfffffffd00787547 */ /* 0x000fea000b83ffff */
.L_x_70:
[----:B------:R-:W-:Y:S01]  /*3940*/  UIADD3 UR10, UPT, UPT, UR10, 0xa0, URZ ;  /* 0x000000a00a0a7890 */ /* 0x000fe2000fffe0ff */
[----:B------:R-:W-:-:S08]  /*3950*/  UMOV UR20, UR19 ;  /* 0x0000001300147c82 */ /* 0x000fd00008000000 */
[----:B------:R4:W-:Y:S01]  /*3960*/  UTCBAR.2CTA.MULTICAST [UR10], URZ, UR12 ;  /* 0x000000ff0a0073e9 */ /* 0x0009e2000820080c */
[----:B------:R-:W-:Y:S02]  /*3970*/  NOP ;  /* 0x0000000000007918 */ /* 0x000fe40000000000 */
.L_x_68:
[----:B------:R-:W-:Y:S01]  /*3980*/  UIADD3 UR22, UPT, UPT, UR22, 0x1, URZ ;  /* 0x0000000116167890 */ /* 0x000fe2000fffe0ff */
[----:B------:R-:W-:-:S03]  /*3990*/  ISETP.NE.AND P0, PT, R8, 0x2, PT ;  /* 0x000000020800780c */ /* 0x000fc60003f05270 */
[----:B------:R-:W-:Y:S01]  /*39a0*/  UISETP.NE.AND UP0, UPT, UR22, 0x4, UPT ;  /* 0x000000041600788c */ /* 0x000fe2000bf05270 */
[----:B-12---:R-:W-:Y:S02]  /*39b0*/  SEL R0, RZ, 0x1, P0 ;  /* 0x00000001ff007807 */ /* 0x006fe40000000000 */
[----:B------:R-:W-:Y:S01]  /*39c0*/  SEL R8, R8, RZ, P0 ;  /* 0x000000ff08087207 */ /* 0x000fe20000000000 */
[----:B------:R-:W-:Y:S01]  /*39d0*/  USEL UR6, URZ, 0x1, UP0 ;  /* 0x00000001ff067887 */ /* 0x000fe20008000000 */
[----:B------:R-:W-:Y:S01]  /*39e0*/  LOP3.LUT R3, R3, R0, RZ, 0x3c, !PT ;  /* 0x0000000003037212 */ /* 0x000fe200078e3cff */
[----:B------:R-:W-:-:S04]  /*39f0*/  USEL UR22, UR22, URZ, UP0 ;  /* 0x000000ff16167287 */ /* 0x000fc80008000000 */
[----:B------:R-:W-:Y:S01]  /*3a00*/  LOP3.LUT R9, R9, UR6, RZ, 0x3c, !PT ;  /* 0x0000000609097c12 */ /* 0x000fe2000f8e3cff */
[----:B------:R-:W-:Y:S07]  /*3a10*/  @P1 BRA `(.L_x_74) ;  /* 0xfffffff800b01947 */ /* 0x000fee000383ffff */
[----:B------:R-:W1:Y:S01]  /*3a20*/  S2UR UR6, SR_CgaCtaId ;  /* 0x00000000000679c3 */ /* 0x000e620000008800 */
[----:B------:R-:W-:Y:S01]  /*3a30*/  ELECT P0, URZ, PT ;  /* 0x0000000000ff782f */ /* 0x000fe20003800000 */
[----:B------:R-:W-:Y:S01]  /*3a40*/  HFMA2 R0, -RZ, RZ, 0, 5.9604644775390625e-08 ;  /* 0x00000001ff007431 */ /* 0x000fe200000001ff */
[----:B------:R-:W-:-:S05]  /*3a50*/  UMOV UR7, 0x40 ;  /* 0x0000004000077882 */ /* 0x000fca0000000000 */
[----:B------:R-:W-:Y:S01]  /*3a60*/  UVIRTCOUNT.DEALLOC.SMPOOL 0x80 ;  /* 0x000000800000784c */ /* 0x000fe20000000000 */
[----:B------:R-:W-:Y:S02]  /*3a70*/  UISETP.NE.AND UP0, UPT, UR5, URZ, UPT ;  /* 0x000000ff0500728c */ /* 0x000fe4000bf05270 */
[----:B-1----:R-:W-:-:S09]  /*3a80*/  ULEA UR6, UR6, UR7, 0x18 ;  /* 0x0000000706067291 */ /* 0x002fd2000f8ec0ff */
[----:B------:R1:W-:Y:S01]  /*3a90*/  @P0 STS.U8 [UR6+0x1c], R0 ;  /* 0x00001c00ff000988 */ /* 0x0003e20008000006 */
[----:B------:R-:W-:Y:S05]  /*3aa0*/  BRA.U UP0, `(.L_x_75) ;  /* 0x0000000100a07547 */ /* 0x000fea000b800000 */
[----:B------:R-:W-:Y:S01]  /*3ab0*/  UIADD3 UR5, UPT, UPT, UR8, 0xc0, URZ ;  /* 0x000000c008057890 */ /* 0x000fe2000fffe0ff */
[----:B------:R-:W-:-:S03]  /*3ac0*/  SHF.L.U32 R2, R9, 0x1f, RZ ;  /* 0x0000001f09027819 */ /* 0x000fc600000006ff */
[----:B------:R-:W-:-:S09]  /*3ad0*/  ULEA UR7, UR22, UR5, 0x3 ;  /* 0x0000000516077291 */ /* 0x000fd2000f8e18ff */
[----:B------:R-:W2:Y:S02]  /*3ae0*/  SYNCS.PHASECHK.TRANS64.TRYWAIT P0, [UR7], R2 ;  /* 0x00000002ff0075a7 */ /* 0x000ea40008001107 */
[----:B--2---:R-:W-:Y:S05]  /*3af0*/  @!P0 BRA `(.L_x_76) ;  /* 0x00000044009c8947 */ /* 0x004fea0003800000 */
.L_x_156:
[----:B------:R-:W-:-:S04]  /*3b00*/  UIADD3 UR9, UPT, UPT, UR22, 0x1, URZ ;  /* 0x0000000116097890 */ /* 0x000fc8000fffe0ff */
[----:B------:R-:W-:-:S04]  /*3b10*/  UISETP.NE.AND UP1, UPT, UR9, 0x4, UPT ;  /* 0x000000040900788c */ /* 0x000fc8000bf25270 */
[----:B----4-:R-:W-:Y:S02]  /*3b20*/  USEL UR10, URZ, 0x1, UP1 ;  /* 0x00000001ff0a7887 */ /* 0x010fe40008800000 */
[----:B------:R-:W-:-:S04]  /*3b30*/  USEL UR9, UR9, URZ, UP1 ;  /* 0x000000ff09097287 */ /* 0x000fc80008800000 */
[----:B------:R-:W-:Y:S01]  /*3b40*/  ULEA UR7, UR9, UR5, 0x3 ;  /* 0x0000000509077291 */ /* 0x000fe2000f8e18ff */
[----:B-1----:R-:W-:-:S04]  /*3b50*/  LOP3.LUT R2, R9, UR10, RZ, 0x3c, !PT ;  /* 0x0000000a09027c12 */ /* 0x002fc8000f8e3cff */
[----:B------:R-:W-:-:S04]  /*3b60*/  SHF.L.U32 R3, R2, 0x1f, RZ ;  /* 0x0000001f02037819 */ /* 0x000fc800000006ff */
[----:B------:R-:W1:Y:S02]  /*3b70*/  SYNCS.PHASECHK.TRANS64.TRYWAIT P0, [UR7], R3 ;  /* 0x00000003ff0075a7 */ /* 0x000e640008001107 */
[----:B-1----:R-:W-:Y:S05]  /*3b80*/  @!P0 BRA `(.L_x_77) ;  /* 0x0000004400908947 */ /* 0x002fea0003800000 */
.L_x_158:
        /* <DEDUP_REMOVED lines=9> */
.L_x_160:
[----:B------:R-:W-:-:S04]  /*3c20*/  UIADD3 UR9, UPT, UPT, UR9, 0x1, URZ ;  /* 0x0000000109097890 */ /* 0x000fc8000fffe0ff */
[----:B------:R-:W-:-:S04]  /*3c30*/  UISETP.NE.AND UP1, UPT, UR9, 0x4, UPT ;  /* 0x000000040900788c */ /* 0x000fc8000bf25270 */
[----:B------:R-:W-:Y:S02]  /*3c40*/  USEL UR7, URZ, 0x1, UP1 ;  /* 0x00000001ff077887 */ /* 0x000fe40008800000 */
[----:B------:R-:W-:-:S04]  /*3c50*/  USEL UR9, UR9, URZ, UP1 ;  /* 0x000000ff09097287 */ /* 0x000fc80008800000 */
[----:B------:R-:W-:Y:S01]  /*3c60*/  ULEA UR9, UR9, UR5, 0x3 ;  /* 0x0000000509097291 */ /* 0x000fe2000f8e18ff */
[----:B------:R-:W-:-:S04]  /*3c70*/  LOP3.LUT R2, R2, UR7, RZ, 0x3c, !PT ;  /* 0x0000000702027c12 */ /* 0x000fc8000f8e3cff */
[----:B------:R-:W-:Y:S01]  /*3c80*/  SHF.L.U32 R2, R2, 0x1f, RZ ;  /* 0x0000001f02027819 */ /* 0x000fe200000006ff */
[----:B-1----:R-:W-:-:S04]  /*3c90*/  IMAD.U32 R0, RZ, RZ, UR9 ;  /* 0x00000009ff007e24 */ /* 0x002fc8000f8e00ff */
[----:B------:R1:W2:Y:S03]  /*3ca0*/  SYNCS.PHASECHK.TRANS64.TRYWAIT P0, [R0+URZ], R2 ;  /* 0x00000002000075a7 */ /* 0x0002a600080011ff */
[----:B--2---:R-:W-:Y:S05]  /*3cb0*/  @!P0 NANOSLEEP.SYNCS 0x989680 ;  /* 0x009896800000895d */ /* 0x004fea0003900000 */
[----:B------:R-:W2:Y:S02]  /*3cc0*/  @!P0 SYNCS.PHASECHK.TRANS64 P0, [R0+URZ], R2 ;  /* 0x00000002000085a7 */ /* 0x000ea400080010ff */
[----:B--2---:R-:W-:Y:S05]  /*3cd0*/  @P0 BRA `(.L_x_79) ;  /* 0x0000000000200947 */ /* 0x004fea0003800000 */
.L_x_80:
[----:B--2---:R2:W4:Y:S02]  /*3ce0*/  SYNCS.PHASECHK.TRANS64.TRYWAIT P0, [R0+URZ], R2 ;  /* 0x00000002000075a7 */ /* 0x00452400080011ff */
[----:B----4-:R-:W-:Y:S05]  /*3cf0*/  @!P0 NANOSLEEP.SYNCS 0x989680 ;  /* 0x009896800000895d */ /* 0x010fea0003900000 */
[----:B------:R-:W4:Y:S02]  /*3d00*/  @!P0 SYNCS.PHASECHK.TRANS64 P0, [R0+URZ], R2 ;  /* 0x00000002000085a7 */ /* 0x000f2400080010ff */
[----:B----4-:R-:W-:Y:S05]  /*3d10*/  @!P0 BRA `(.L_x_80) ;  /* 0xfffffffc00f08947 */ /* 0x010fea000383ffff */
[----:B------:R-:W-:Y:S05]  /*3d20*/  BRA `(.L_x_79) ;  /* 0x00000000000c7947 */ /* 0x000fea0003800000 */
.L_x_75:
[----:B------:R-:W-:-:S04]  /*3d30*/  UIADD3 UR5, UPT, UPT, UR8, 0x100, URZ ;  /* 0x0000010008057890 */ /* 0x000fc8000fffe0ff */
[----:B------:R-:W-:-:S09]  /*3d40*/  UPRMT UR5, UR4, 0x654, UR5 ;  /* 0x0000065404057896 */ /* 0x000fd20008000005 */
[----:B------:R-:W-:Y:S03]  /*3d50*/  SYNCS.ARRIVE.TRANS64.RED.A1T0 RZ, [UR5], RZ ;  /* 0x000000ffffff79a7 */ /* 0x000fe60008100405 */
.L_x_79:
[----:B-12---:R-:W-:Y:S01]  /*3d60*/  SHF.L.U32 R2, RZ, 0x1f, RZ ;  /* 0x0000001fff027819 */ /* 0x006fe200000006ff */
[----:B------:R-:W-:Y:S01]  /*3d70*/  UIADD3 UR5, UPT, UPT, UR8, 0x100, URZ ;  /* 0x0000010008057890 */ /* 0x000fe2000fffe0ff */
[----:B------:R-:W-:Y:S02]  /*3d80*/  PLOP3.LUT P0, PT, PT, PT, UP0, 0x80, 0x8 ;  /* 0x000000000008781c */ /* 0x000fe40003f0f008 */
[----:B------:R-:W1:Y:S02]  /*3d90*/  SYNCS.PHASECHK.TRANS64.TRYWAIT P1, [UR8+0x100], R2 ;  /* 0x00010002ff0075a7 */ /* 0x000e640008021108 */
[----:B-1----:R-:W-:Y:S09]  /*3da0*/  @!P1 BRA `(.L_x_81) ;  /* 0x0000004400389947 */ /* 0x002ff20003800000 */
.L_x_162:
[----:B------:R-:W-:Y:S01]  /*3db0*/  @!UP0 UPRMT UR5, UR4, 0x654, UR5 ;  /* 0x0000065404058896 */ /* 0x000fe20008000005 */
[----:B------:R-:W-:Y:S02]  /*3dc0*/  UMOV UR8, 0xffff ;  /* 0x0000ffff00087882 */ /* 0x000fe40000000000 */
[----:B------:R-:W-:-:S06]  /*3dd0*/  UMOV UR4, 0x1 ;  /* 0x0000000100047882 */ /* 0x000fcc0000000000 */
[----:B------:R-:W-:Y:S01]  /*3de0*/  @!P0 SYNCS.ARRIVE.TRANS64.RED.A1T0 RZ, [UR5], RZ ;  /* 0x000000ffffff89a7 */ /* 0x000fe20008100405 */
[----:B------:R-:W-:Y:S01]  /*3df0*/  NOP ;  /* 0x0000000000007918 */ /* 0x000fe20000000000 */
[----:B-1----:R-:W1:Y:S01]  /*3e00*/  LDS R0, [UR6+0x14] ;  /* 0x00001406ff007984 */ /* 0x002e620008000800 */
[----:B------:R-:W-:-:S04]  /*3e10*/  ULOP3.LUT UR5, UR24, 0xffff, URZ, 0xc0, !UPT ;  /* 0x0000ffff18057892 */ /* 0x000fc8000f8ec0ff */
[----:B------:R-:W-:-:S04]  /*3e20*/  USHF.R.U32.HI UR5, URZ, 0x5, UR5 ;  /* 0x00000005ff057899 */ /* 0x000fc80008011605 */
[----:B------:R-:W-:Y:S02]  /*3e30*/  USHF.L.U32 UR8, UR8, UR5, URZ ;  /* 0x0000000508087299 */ /* 0x000fe400080006ff */
[----:B------:R-:W-:-:S04]  /*3e40*/  USHF.L.U32 UR4, UR4, UR5, URZ ;  /* 0x0000000504047299 */ /* 0x000fc800080006ff */
[----:B-1----:R-:W-:-:S04]  /*3e50*/  LOP3.LUT R0, R0, UR8, RZ, 0xc0, !PT ;  /* 0x0000000800007c12 */ /* 0x002fc8000f8ec0ff */
[----:B------:R-:W-:-:S13]  /*3e60*/  ISETP.NE.AND P0, PT, R0, UR8, PT ;  /* 0x0000000800007c0c */ /* 0x000fda000bf05270 */
[----:B------:R-:W-:Y:S05]  /*3e70*/  @P0 BRA `(.L_x_82) ;  /* 0x0000000000580947 */ /* 0x000fea0003800000 */
[----:B------:R-:W1:Y:S02]  /*3e80*/  LDS R0, [UR6+0x18] ;  /* 0x00001806ff007984 */ /* 0x000e640008000800 */
[----:B-1----:R-:W-:-:S04]  /*3e90*/  LOP3.LUT R0, R0, UR4, RZ, 0xc0, !PT ;  /* 0x0000000400007c12 */ /* 0x002fc8000f8ec0ff */
[----:B------:R-:W-:-:S13]  /*3ea0*/  ISETP.NE.AND P0, PT, R0, UR4, PT ;  /* 0x0000000400007c0c */ /* 0x000fda000bf05270 */
[----:B------:R-:W-:Y:S05]  /*3eb0*/  @P0 BRA `(.L_x_83) ;  /* 0x00000000003c0947 */ /* 0x000fea0003800000 */
[----:B------:R-:W1:Y:S01]  /*3ec0*/  S2R R2, SR_LANEID ;  /* 0x0000000000027919 */ /* 0x000e620000000000 */
[----:B------:R-:W-:Y:S01]  /*3ed0*/  ULOP3.LUT UR8, URZ, UR8, URZ, 0x33, !UPT ;  /* 0x00000008ff087292 */ /* 0x000fe2000f8e33ff */
[----:B------:R-:W-:Y:S02]  /*3ee0*/  VOTEU.ANY UR7, UPT, PT ;  /* 0x0000000000077886 */ /* 0x000fe400038e0100 */
[----:B------:R-:W-:-:S03]  /*3ef0*/  UFLO.U32 UR7, UR7 ;  /* 0x00000007000772bd */ /* 0x000fc600080e0000 */
[----:B------:R-:W-:-:S04]  /*3f00*/  IMAD.U32 R0, RZ, RZ, UR8 ;  /* 0x00000008ff007e24 */ /* 0x000fc8000f8e00ff */
[----:B------:R2:W3:Y:S02]  /*3f10*/  REDUX UR5, R0 ;  /* 0x00000000000573c4 */ /* 0x0004e40000000000 */
[----:B------:R1:W-:Y:S02]  /*3f20*/  UTCATOMSWS.AND URZ, UR8 ;  /* 0x0000000800ff79e3 */ /* 0x0003e40008000000 */
[----:B-1----:R-:W-:Y:S02]  /*3f30*/  ISETP.EQ.U32.AND P0, PT, R2, UR7, PT ;  /* 0x0000000702007c0c */ /* 0x002fe4000bf02070 */
[----:B--2---:R-:W-:Y:S02]  /*3f40*/  LOP3.LUT R0, RZ, UR4, RZ, 0x33, !PT ;  /* 0x00000004ff007c12 */ /* 0x004fe4000f8e33ff */
[----:B---3--:R-:W-:Y:S02]  /*3f50*/  MOV R2, UR5 ;  /* 0x0000000500027c02 */ /* 0x008fe40008000f00 */
[----:B------:R-:W1:Y:S07]  /*3f60*/  REDUX UR4, R0 ;  /* 0x00000000000473c4 */ /* 0x000e6e0000000000 */
[----:B------:R2:W-:Y:S01]  /*3f70*/  @P0 ATOMS.AND RZ, [UR6+0x14], R2 ;  /* 0x00001402ffff098c */ /* 0x0005e2000a800006 */
[----:B-1----:R-:W-:-:S05]  /*3f80*/  IMAD.U32 R0, RZ, RZ, UR4 ;  /* 0x00000004ff007e24 */ /* 0x002fca000f8e00ff */
[----:B------:R2:W-:Y:S01]  /*3f90*/  @P0 ATOMS.AND RZ, [UR6+0x18], R0 ;  /* 0x00001800ffff098c */ /* 0x0005e2000a800006 */
[----:B------:R-:W-:Y:S05]  /*3fa0*/  BRA `(.L_x_84) ;  /* 0x0000000000147947 */ /* 0x000fea0003800000 */
.L_x_83:
[----:B------:R-:W-:Y:S02]  /*3fb0*/  MOV R2, 0x3fd0 ;  /* 0x00003fd000027802 */ /* 0x000fe40000000f00 */
[----:B---345:R-:W-:Y:S05]  /*3fc0*/  CALL.REL.NOINC `($__internal_0_$__cuda_sm10x_tcgen05_guardrail_trap_col_being_dealloced_not_returned_by_alloc) ;  /* 0x0000004400a47944 */ /* 0x038fea0003c00000 */
[----:B------:R-:W-:Y:S05]  /*3fd0*/  BRA `(.L_x_84) ;  /* 0x0000000000087947 */ /* 0x000fea0003800000 */
.L_x_82:
[----:B------:R-:W-:Y:S02]  /*3fe0*/  MOV R2, 0x4000 ;  /* 0x0000400000027802 */ /* 0x000fe40000000f00 */
[----:B---345:R-:W-:Y:S05]  /*3ff0*/  CALL.REL.NOINC `($__internal_2_$__cuda_sm10x_tcgen05_guardrail_trap_unallocated_columns_being_dealloced) ;  /* 0x0000004400b07944 */ /* 0x038fea0003c00000 */
.L_x_84:
[----:B------:R-:W-:Y:S01]  /*4000*/  NOP ;  /* 0x0000000000007918 */ /* 0x000fe20000000000 */
[----:B----4-:R-:W-:Y:S05]  /*4010*/  EXIT ;  /* 0x000000000000794d */ /* 0x010fea0003800000 */
.L_x_55:
[----:B------:R-:W-:-:S09]  /*4020*/  UISETP.NE.OR UP5, UPT, UR10, 0x3, !UP5 ;  /* 0x000000030a00788c */ /* 0x000fd2000efa5670 */
[----:B------:R-:W-:Y:S05]  /*4030*/  BRA.U UP5, `(.L_x_85) ;  /* 0x0000000d05b07547 */ /* 0x000fea000b800000 */
[----:B------:R-:W1:Y:S01]  /*4040*/  LDC R0, c[0x0][0xb30] ;  /* 0x0002cc00ff007b82 */ /* 0x000e620000000800 */
[----:B------:R-:W2:Y:S01]  /*4050*/  LDCU.64 UR8, c[0x0][0x888] ;  /* 0x00011100ff0877ac */ /* 0x000ea20008000a00 */
[----:B------:R-:W-:Y:S02]  /*4060*/  HFMA2 R27, -RZ, RZ, 0, 0 ;  /* 0x00000000ff1b7431 */ /* 0x000fe400000001ff */
[----:B------:R-:W-:Y:S01]  /*4070*/  IMAD.MOV.U32 R29, RZ, RZ, 0x1 ;  /* 0x00000001ff1d7424 */ /* 0x000fe200078e00ff */
[----:B------:R-:W-:Y:S01]  /*4080*/  MOV R25, 0x2000 ;  /* 0x0000200000197802 */ /* 0x000fe20000000f00 */
[----:B------:R-:W3:Y:S01]  /*4090*/  LDCU.64 UR4, c[0x0][0x890] ;  /* 0x00011200ff0477ac */ /* 0x000ee20008000a00 */
[----:B------:R-:W-:Y:S01]  /*40a0*/  IMAD.MOV.U32 R28, RZ, RZ, RZ ;  /* 0x000000ffff1c7224 */ /* 0x000fe200078e00ff */
[----:B------:R-:W4:Y:S01]  /*40b0*/  LDC R24, c[0x0][0x370] ;  /* 0x0000dc00ff187b82 */ /* 0x000f220000000800 */
[----:B------:R-:W-:Y:S01]  /*40c0*/  UMOV UR6, 0x400 ;  /* 0x0000040000067882 */ /* 0x000fe20000000000 */
[----:B------:R-:W-:-:S02]  /*40d0*/  UPLOP3.LUT UP1, UPT, UPT, UPT, UPT, 0x40, 0x4 ;  /* 0x000000000004789c */ /* 0x000fc40003f2e870 */
[----:B------:R-:W-:Y:S01]  /*40e0*/  ULEA UR6, UR37, UR6, 0x18 ;  /* 0x0000000625067291 */ /* 0x000fe2000f8ec0ff */
[----:B------:R-:W-:-:S03]  /*40f0*/  UMOV UR13, URZ ;  /* 0x000000ff000d7c82 */ /* 0x000fc60008000000 */
[----:B------:R-:W4:Y:S01]  /*4100*/  LDC R3, c[0x0][0xb0c] ;  /* 0x0002c300ff037b82 */ /* 0x000f220000000800 */
[----:B--2---:R-:W-:Y:S02]  /*4110*/  UISETP.NE.U32.AND UP3, UPT, UR8, URZ, UPT ;  /* 0x000000ff0800728c */ /* 0x004fe4000bf65070 */
[----:B---3--:R-:W-:-:S05]  /*4120*/  UISETP.NE.U32.AND UP4, UPT, UR4, URZ, UPT ;  /* 0x000000ff0400728c */ /* 0x008fca000bf85070 */
[----:B------:R-:W2:Y:S01]  /*4130*/  LDC R18, c[0x0][0xb20] ;  /* 0x0002c800ff127b82 */ /* 0x000ea20000000800 */
[----:B-1----:R-:W-:Y:S01]  /*4140*/  ISETP.NE.AND P1, PT, R0, 0x1, PT ;  /* 0x000000010000780c */ /* 0x002fe20003f25270 */
[----:B------:R-:W-:Y:S02]  /*4150*/  UISETP.NE.AND.EX UP3, UPT, UR9, URZ, UPT, UP3 ;  /* 0x000000ff0900728c */ /* 0x000fe4000bf65330 */
[----:B------:R-:W-:-:S04]  /*4160*/  UISETP.NE.AND.EX UP4, UPT, UR5, URZ, UPT, UP4 ;  /* 0x000000ff0500728c */ /* 0x000fc8000bf85340 */
[----:B------:R-:W1:Y:S08]  /*4170*/  LDC.64 R30, c[0x0][0x348] ;  /* 0x0000d200ff1e7b82 */ /* 0x000e700000000a00 */
[----:B------:R-:W3:Y:S08]  /*4180*/  LDC.64 R16, c[0x0][0xb10] ;  /* 0x0002c400ff107b82 */ /* 0x000ef00000000a00 */
[----:B------:R-:W1:Y:S08]  /*4190*/  LDC.64 R6, c[0x0][0xb18] ;  /* 0x0002c600ff067b82 */ /* 0x000e700000000a00 */
[----:B------:R-:W1:Y:S08]  /*41a0*/  LDC.64 R4, c[0x0][0xb28] ;  /* 0x0002ca00ff047b82 */ /* 0x000e700000000a00 */
[----:B--2-4-:R-:W1:Y:S02]  /*41b0*/  LDC R19, c[0x0][0x374] ;  /* 0x0000dd00ff137b82 */ /* 0x014e640000000800 */
.L_x_94:
[C---:B------:R-:W-:Y:S02]  /*41c0*/  LEA R0, R28.reuse, UR6, 0x3 ;  /* 0x000000061c007c11 */ /* 0x040fe4000f8e18ff */
[----:B------:R-:W-:Y:S02]  /*41d0*/  SHF.L.U32 R2, R27, 0x1f, RZ ;  /* 0x0000001f1b027819 */ /* 0x000fe400000006ff */
[----:B------:R-:W-:Y:S02]  /*41e0*/  LEA R20, R28, UR6, 0x4 ;  /* 0x000000061c147c11 */ /* 0x000fe4000f8e20ff */
[----:B--2---:R-:W2:Y:S02]  /*41f0*/  SYNCS.PHASECHK.TRANS64.TRYWAIT P0, [R0+URZ+0x80], R2 ;  /* 0x00008002000075a7 */ /* 0x004ea400080011ff */
[----:B--2---:R-:W-:Y:S05]  /*4200*/  @!P0 BRA `(.L_x_86) ;  /* 0x0000004000388947 */ /* 0x004fea0003800000 */
.L_x_163:
[----:B------:R-:W-:Y:S01]  /*4210*/  ISETP.GE.AND P0, PT, R40, 0x1, PT ;  /* 0x000000012800780c */ /* 0x000fe20003f06270 */
[----:B------:R-:W4:Y:S01]  /*4220*/  LDS.128 R20, [R20+0x110] ;  /* 0x0001100014147984 */ /* 0x000f220000000c00 */
[----:B--2---:R-:W-:Y:S01]  /*4230*/  VIADD R0, R0, 0x90 ;  /* 0x0000009000007836 */ /* 0x004fe20000000000 */
[----:B------:R-:W-:Y:S01]  /*4240*/  @!PT LDS RZ, [RZ] ;  /* 0x00000000fffff984 */ /* 0x000fe20000000800 */
[----:B------:R-:W-:Y:S01]  /*4250*/  @!PT LDS RZ, [RZ] ;  /* 0x00000000fffff984 */ /* 0x000fe20000000800 */
[----:B------:R-:W-:Y:S01]  /*4260*/  @!PT LDS RZ, [RZ] ;  /* 0x00000000fffff984 */ /* 0x000fe20000000800 */
[----:B------:R-:W-:Y:S01]  /*4270*/  @!PT LDS RZ, [RZ] ;  /* 0x00000000fffff984 */ /* 0x000fe20000000800 */
[----:B------:R2:W-:Y:S06]  /*4280*/  MEMBAR.ALL.CTA ;  /* 0x0000000000007992 */ /* 0x0005ec0000008000 */
[----:B--2---:R-:W2:Y:S01]  /*4290*/  FENCE.VIEW.ASYNC.S ;  /* 0x00000000000073c6 */ /* 0x004ea20000000000 */
[----:B------:R-:W-:Y:S04]  /*42a0*/  PRMT R0, RZ, 0x654, R0 ;  /* 0x00000654ff007816 */ /* 0x000fe80000000000 */
[----:B--2---:R2:W-:Y:S01]  /*42b0*/  SYNCS.ARRIVE.TRANS64.RED.A1T0 RZ, [R0+URZ], RZ ;  /* 0x000000ff00ff79a7 */ /* 0x0045e200081004ff */
[----:B----4-:R-:W-:Y:S11]  /*42c0*/  LOP3.LUT P3, RZ, R22, 0x1, RZ, 0xc0, !PT ;  /* 0x0000000116ff7812 */ /* 0x010ff6000786c0ff */
[----:B------:R-:W-:Y:S02]  /*42d0*/  @!UPT UIADD3 URZ, UPT, UPT, URZ, URZ, URZ ;  /* 0x000000fffffff290 */ /* 0x000fe4000fffe0ff */
[----:B------:R-:W-:Y:S02]  /*42e0*/  @P3 MOV R11, R20 ;  /* 0x00000014000b3202 */ /* 0x000fe40000000f00 */
[----:B------:R-:W-:Y:S01]  /*42f0*/  @P3 LOP3.LUT R10, R21, 0xffff, RZ, 0xc0, !PT ;  /* 0x0000ffff150a3812 */ /* 0x000fe200078ec0ff */
[----:B--2---:R-:W-:Y:S06]  /*4300*/  @!P0 BRA `(.L_x_87) ;  /* 0x0000000000a48947 */ /* 0x004fec0003800000 */
[-C--:B-1----:R-:W-:Y:S01]  /*4310*/  IMAD.HI.U32 R0, R19, R7.reuse, RZ ;  /* 0x0000000713007227 */ /* 0x082fe200078e00ff */
[----:B------:R-:W-:Y:S02]  /*4320*/  ISETP.NE.AND P0, PT, R6, 0x1, PT ;  /* 0x000000010600780c */ /* 0x000fe40003f05270 */
[----:B------:R-:W-:Y:S01]  /*4330*/  ISETP.NE.AND P2, PT, R40, 0x1, PT ;  /* 0x000000012800780c */ /* 0x000fe20003f45270 */
[----:B---3--:R-:W-:Y:S01]  /*4340*/  IMAD.HI.U32 R9, R24, R16, RZ ;  /* 0x0000001018097227 */ /* 0x008fe200078e00ff */
[----:B------:R-:W-:Y:S02]  /*4350*/  SHF.R.U32.HI R0, RZ, R18, R0 ;  /* 0x00000012ff007219 */ /* 0x000fe40000011600 */
[----:B------:R-:W-:Y:S01]  /*4360*/  ISETP.NE.AND P4, PT, R3, 0x1, PT ;  /* 0x000000010300780c */ /* 0x000fe20003f85270 */
[----:B------:R-:W-:Y:S01]  /*4370*/  IMAD.HI.U32 R13, R10, R7, RZ ;  /* 0x000000070a0d7227 */ /* 0x000fe200078e00ff */
[----:B------:R-:W-:Y:S02]  /*4380*/  SHF.R.U32.HI R9, RZ, R17, R9 ;  /* 0x00000011ff097219 */ /* 0x000fe40000011609 */
[----:B------:R-:W-:Y:S01]  /*4390*/  SEL R0, R19, R0, !P0 ;  /* 0x0000000013007207 */ /* 0x000fe20004000000 */
[----:B------:R-:W-:Y:S01]  /*43a0*/  IMAD.HI.U32 R12, R11, R16, RZ ;  /* 0x000000100b0c7227 */ /* 0x000fe200078e00ff */
[----:B------:R-:W-:Y:S03]  /*43b0*/  SEL R9, R24, R9, !P4 ;  /* 0x0000000918097207 */ /* 0x000fe60006000000 */
[-C--:B------:R-:W-:Y:S01]  /*43c0*/  IMAD.HI.U32 R8, R0, R4.reuse, RZ ;  /* 0x0000000400087227 */ /* 0x080fe200078e00ff */
[----:B------:R-:W-:Y:S03]  /*43d0*/  SHF.R.U32.HI R12, RZ, R17, R12 ;  /* 0x00000011ff0c7219 */ /* 0x000fe6000001160c */
[----:B------:R-:W-:Y:S01]  /*43e0*/  IMAD.HI.U32 R2, R9, R4, RZ ;  /* 0x0000000409027227 */ /* 0x000fe200078e00ff */
[-C--:B------:R-:W-:Y:S02]  /*43f0*/  @P2 SHF.R.U32.HI R0, RZ, R5.reuse, R8 ;  /* 0x00000005ff002219 */ /* 0x080fe40000011608 */
[----:B------:R-:W-:Y:S02]  /*4400*/  SHF.R.U32.HI R8, RZ, R18, R13 ;  /* 0x00000012ff087219 */ /* 0x000fe4000001160d */
[----:B------:R-:W-:Y:S01]  /*4410*/  @P2 SHF.R.U32.HI R9, RZ, R5, R2 ;  /* 0x00000005ff092219 */ /* 0x000fe20000011602 */
[----:B------:R-:W-:Y:S01]  /*4420*/  IMAD R0, R40, R0, RZ ;  /* 0x0000000028007224 */ /* 0x000fe200078e02ff */
[----:B------:R-:W-:Y:S02]  /*4430*/  SEL R8, R10, R8, !P0 ;  /* 0x000000080a087207 */ /* 0x000fe40004000000 */
[----:B------:R-:W-:Y:S01]  /*4440*/  SEL R2, R11, R12, !P4 ;  /* 0x0000000c0b027207 */ /* 0x000fe20006000000 */
[----:B------:R-:W-:Y:S01]  /*4450*/  IMAD R12, R40, R9, RZ ;  /* 0x00000009280c7224 */ /* 0x000fe200078e02ff */
[C---:B------:R-:W-:Y:S01]  /*4460*/  ISETP.GE.AND P0, PT, R8.reuse, R0, PT ;  /* 0x000000000800720c */ /* 0x040fe20003f06270 */
[----:B------:R-:W-:Y:S03]  /*4470*/  IMAD.HI.U32 R0, R8, R4, RZ ;  /* 0x0000000408007227 */ /* 0x000fe600078e00ff */
[----:B------:R-:W-:Y:S02]  /*4480*/  ISETP.GE.OR P0, PT, R2, R12, P0 ;  /* 0x0000000c0200720c */ /* 0x000fe40000706670 */
[-C--:B------:R-:W-:Y:S04]  /*4490*/  SHF.R.U32.HI R0, RZ, R5.reuse, R0 ;  /* 0x00000005ff007219 */ /* 0x080fe80000011600 */
[----:B------:R-:W-:Y:S05]  /*44a0*/  SEL R13, R8, R0, !P2 ;  /* 0x00000000080d7207 */ /* 0x000fea0005000000 */
[----:B------:R-:W-:Y:S02]  /*44b0*/  IMAD.MOV R12, RZ, RZ, -R13 ;  /* 0x000000ffff0c7224 */ /* 0x000fe400078e0a0d */
[----:B------:R-:W-:Y:S04]  /*44c0*/  @!P0 IMAD.HI.U32 R0, R2, R4, RZ ;  /* 0x0000000402008227 */ /* 0x000fe800078e00ff */
[----:B------:R-:W-:Y:S01]  /*44d0*/  IMAD R12, R40, R12, R8 ;  /* 0x0000000c280c7224 */ /* 0x000fe200078e0208 */
[----:B------:R-:W-:Y:S04]  /*44e0*/  @!P0 SHF.R.U32.HI R0, RZ, R5, R0 ;  /* 0x00000005ff008219 */ /* 0x000fe80000011600 */
[----:B------:R-:W-:Y:S04]  /*44f0*/  @!P0 SEL R0, R2, R0, !P2 ;  /* 0x0000000002008207 */ /* 0x000fe80005000000 */
[----:B------:R-:W-:Y:S01]  /*4500*/  @!P0 IADD3 R13, PT, PT, R13, -R0, RZ ;  /* 0x800000000d0d8210 */ /* 0x000fe20007ffe0ff */
[----:B------:R-:W-:Y:S01]  /*4510*/  @!P0 IMAD R0, R9, R12, R0 ;  /* 0x0000000c09008224 */ /* 0x000fe200078e0200 */
[----:B------:R-:W-:Y:S01]  /*4520*/  IADD3 R9, PT, PT, -R8, RZ, RZ ;  /* 0x000000ff08097210 */ /* 0x000fe20007ffe1ff */
[--C-:B------:R-:W-:Y:S02]  /*4530*/  IMAD.MOV R12, RZ, RZ, -R2.reuse ;  /* 0x000000ffff0c7224 */ /* 0x100fe400078e0a02 */
[----:B------:R-:W-:Y:S02]  /*4540*/  @!P0 IMAD R8, R13, R40, R2 ;  /* 0x000000280d088224 */ /* 0x000fe400078e0202 */
[----:B------:R-:W-:Y:S02]  /*4550*/  @!P0 IMAD.MOV.U32 R2, RZ, RZ, R0 ;  /* 0x000000ffff028224 */ /* 0x000fe400078e0000 */
[----:B------:R-:W-:Y:S02]  /*4560*/  IMAD R11, R3, R12, R11 ;  /* 0x0000000c030b7224 */ /* 0x000fe400078e020b */
[----:B------:R-:W-:Y:S02]  /*4570*/  IMAD R10, R6, R9, R10 ;  /* 0x00000009060a7224 */ /* 0x000fe400078e020a */
[----:B------:R-:W-:Y:S02]  /*4580*/  IMAD R11, R2, R3, R11 ;  /* 0x00000003020b7224 */ /* 0x000fe400078e020b */
[----:B------:R-:W-:Y:S02]  /*4590*/  IMAD R10, R8, R6, R10 ;  /* 0x00000006080a7224 */ /* 0x000fe400078e020a */
.L_x_87:
[----:B------:R-:W-:Y:S05]  /*45a0*/  BRA.U UP1, `(.L_x_88) ;  /* 0x0000000101107547 */ /* 0x000fea000b800000 */
[----:B------:R-:W-:Y:S04]  /*45b0*/  MOV R2, UR7 ;  /* 0x0000000700027c02 */ /* 0x000fe80008000f00 */
[----:B------:R-:W-:Y:S04]  /*45c0*/  SHF.L.U32 R2, R2, 0x1f, RZ ;  /* 0x0000001f02027819 */ /* 0x000fe800000006ff */
[----:B------:R-:W2:Y:S02]  /*45d0*/  SYNCS.PHASECHK.TRANS64.TRYWAIT P0, [UR6+0x78], R2 ;  /* 0x00007802ff0075a7 */ /* 0x000ea40008001106 */
[----:B--2---:R-:W-:Y:S05]  /*45e0*/  @!P0 BRA `(.L_x_89) ;  /* 0x0000003c00548947 */ /* 0x004fea0003800000 */
.L_x_88:
[----:B------:R-:W-:Y:S02]  /*45f0*/  R2UR UR11, R14 ;  /* 0x000000000e0b72ca */ /* 0x000fe400000e0000 */
[----:B------:R-:W-:Y:S02]  /*4600*/  R2UR UR10, R15 ;  /* 0x000000000f0a72ca */ /* 0x000fe400000e0000 */
[----:B------:R-:W-:Y:S04]  /*4610*/  ISETP.NE.U32.AND P2, PT, RZ, UR4, PT ;  /* 0x00000004ff007c0c */ /* 0x000fe8000bf45070 */
[----:B------:R-:W-:Y:S05]  /*4620*/  ISETP.NE.AND.EX P2, PT, RZ, UR5, PT, P2 ;  /* 0x00000005ff007c0c */ /* 0x000fea000bf45320 */
[----:B------:R-:W-:Y:S02]  /*4630*/  USHF.L.U32 UR11, UR11, 0x7, URZ ;  /* 0x000000070b0b7899 */ /* 0x000fe400080006ff */
[----:B------:R-:W-:Y:S01]  /*4640*/  USHF.L.U32 UR10, UR10, 0x6, URZ ;  /* 0x000000060a0a7899 */ /* 0x000fe200080006ff */
[----:B------:R-:W-:Y:S11]  /*4650*/  BRA.U !UP4, `(.L_x_90) ;  /* 0x000000010c347547 */ /* 0x000ff6000b800000 */
[----:B------:R-:W-:Y:S01]  /*4660*/  UPLOP3.LUT UP0, UPT, UPT, UPT, UP3, 0x80, 0x8 ;  /* 0x000000000008789c */ /* 0x000fe20003f0f030 */
[----:B--2---:R-:W-:Y:S02]  /*4670*/  HFMA2 R0, -RZ, RZ, 0, 5.9604644775390625e-08 ;  /* 0x00000001ff007431 */ /* 0x004fe400000001ff */
[----:B------:R-:W-:Y:S03]  /*4680*/  IMAD.MOV.U32 R92, RZ, RZ, 0x1 ;  /* 0x00000001ff5c7424 */ /* 0x000fe600078e00ff */
[----:B------:R-:W-:Y:S05]  /*4690*/  PLOP3.LUT P0, PT, PT, PT, UP0, 0x80, 0x8 ;  /* 0x000000000008781c */ /* 0x000fea0003f0f008 */
[----:B------:R-:W2:Y:S01]  /*46a0*/  @UP0 LDCU.64 UR14, c[0x0][0x888] ;  /* 0x00011100ff0e07ac */ /* 0x000ea20008000a00 */
[----:B------:R-:W-:Y:S07]  /*46b0*/  @UP0 UIMAD UR8, UR36, UR4, URZ ;  /* 0x00000004240802a4 */ /* 0x000fee000f8e02ff */
[----:B------:R-:W-:Y:S01]  /*46c0*/  @!P0 PRMT R92, R0, 0x7610, R92 ;  /* 0x00007610005c8816 */ /* 0x000fe2000000005c */
[----:B--2---:R-:W-:Y:S03]  /*46d0*/  @UP0 UIMAD.WIDE UR14, UR8, 0x4, UR14 ;  /* 0x00000004080e08a5 */ /* 0x004fe6000f8e020e */
[----:B------:R-:W2:Y:S03]  /*46e0*/  @!UP0 LDCU UR8, c[0x0][0x880] ;  /* 0x00011000ff0887ac */ /* 0x000ea60008000800 */
[----:B------:R-:W-:Y:S01]  /*46f0*/  IMAD.U32 R8, RZ, RZ, UR14 ;  /* 0x0000000eff087e24 */ /* 0x000fe2000f8e00ff */
[----:B------:R-:W-:Y:S05]  /*4700*/  MOV R9, UR15 ;  /* 0x0000000f00097c02 */ /* 0x000fea0008000f00 */
[----:B-----5:R4:W5:Y:S02]  /*4710*/  @P0 LDG.E R49, desc[UR46][R8.64] ;  /* 0x0000002e08310981 */ /* 0x020964000c1e1900 */
[----:B--2-4-:R-:W-:Y:S07]  /*4720*/  @!P0 IMAD.U32 R49, RZ, RZ, UR8 ;  /* 0x00000008ff318e24 */ /* 0x014fee000f8e00ff */
.L_x_90:
[----:B-----5:R-:W-:Y:S01]  /*4730*/  @!P2 FSETP.EQ.AND P0, PT, R49, RZ, PT ;  /* 0x000000ff3100a20b */ /* 0x020fe20003f02000 */
[----:B------:R-:W-:Y:S01]  /*4740*/  @!UPT UIADD3 URZ, UPT, UPT, URZ, URZ, URZ ;  /* 0x000000fffffff290 */ /* 0x000fe2000fffe0ff */
[----:B------:R-:W-:Y:S11]  /*4750*/  @!P2 BRA `(.L_x_91) ;  /* 0x000000000014a947 */ /* 0x000ff60003800000 */
[----:B------:R-:W-:Y:S02]  /*4760*/  LOP3.LUT P2, RZ, R92, 0xff, RZ, 0xc0, !PT ;  /* 0x000000ff5cff7812 */ /* 0x000fe4000784c0ff */
[----:B------:R-:W-:Y:S04]  /*4770*/  PLOP3.LUT P0, PT, PT, PT, UP0, 0x80, 0x8 ;  /* 0x000000000008781c */ /* 0x000fe80003f0f008 */
[----:B------:R-:W-:Y:S07]  /*4780*/  PLOP3.LUT P0, PT, P0, PT, PT, 0x8, 0x80 ;  /* 0x000000000080781c */ /* 0x000fee000070e170 */
[----:B------:R-:W-:Y:S11]  /*4790*/  @P2 FSETP.EQ.AND P0, PT, R49, RZ, PT ;  /* 0x000000ff3100220b */ /* 0x000ff60003f02000 */
[----:B------:R-:W-:Y:S02]  /*47a0*/  @!UPT UIADD3 URZ, UPT, UPT, URZ, URZ, URZ ;  /* 0x000000fffffff290 */ /* 0x000fe4000fffe0ff */
.L_x_91:
[----:B------:R-:W-:Y:S01]  /*47b0*/  ULEA UR15, UR13, UR6, 0x3 ;  /* 0x000000060d0f7291 */ /* 0x000fe2000f8e18ff */
[----:B------:R-:W-:Y:S02]  /*47c0*/  SHF.L.U32 R9, R29, 0x1f, RZ ;  /* 0x0000001f1d097819 */ /* 0x000fe400000006ff */
[----:B------:R-:W-:Y:S04]  /*47d0*/  ELECT P4, URZ, PT ;  /* 0x0000000000ff782f */ /* 0x000fe80003880000 */
[----:B------:R-:W-:Y:S02]  /*47e0*/  PLOP3.LUT P4, PT, P0, P4, PT, 0xf2, 0x2f ;  /* 0x00000000002f781c */ /* 0x000fe40000789e72 */
[----:B------:R-:W4:Y:S11]  /*47f0*/  SYNCS.PHASECHK.TRANS64.TRYWAIT P2, [UR15+0x58], R9 ;  /* 0x00005809ff0075a7 */ /* 0x000f36000804110f */
[----:B-1----:R-:W-:Y:S05]  /*4800*/  @!P4 IADD3 R8, P0, PT, R30, 0x580, RZ ;  /* 0x000005801e08c810 */ /* 0x002fea0007f1e0ff */
[----:B--2---:R-:W-:Y:S01]  /*4810*/  @!P4 IMAD.X R2, RZ, RZ, R31, P0 ;  /* 0x000000ffff02c224 */ /* 0x004fe200000e061f */
[----:B----4-:R-:W-:Y:S07]  /*4820*/  @!P2 BRA `(.L_x_92) ;  /* 0x0000003800dca947 */ /* 0x010fee0003800000 */
.L_x_166:
[----:B------:R-:W2:Y:S01]  /*4830*/  LDC.64 R12, c[0x0][0xb18] ;  /* 0x0002c600ff0c7b82 */ /* 0x000ea20000000a00 */
[----:B------:R-:W-:Y:S01]  /*4840*/  @!P4 R2UR UR8, R2 ;  /* 0x000000000208c2ca */ /* 0x000fe200000e0000 */
[----:B------:R-:W-:Y:S01]  /*4850*/  VOTEU.ALL UP2, P4 ;  /* 0x0000000000ff7886 */ /* 0x000fe20002040000 */
[----:B------:R-:W-:Y:S01]  /*4860*/  @!P4 R2UR UR9, R8 ;  /* 0x000000000809c2ca */ /* 0x000fe200000e0000 */
[----:B------:R-:W-:Y:S01]  /*4870*/  VOTEU.ALL UP1, P4 ;  /* 0x0000000000ff7886 */ /* 0x000fe20002020000 */
[----:B-1----:R-:W-:Y:S03]  /*4880*/  @!P4 IMAD.MOV.U32 R0, RZ, RZ, 0x2000 ;  /* 0x00002000ff00c424 */ /* 0x002fe600078e00ff */
[----:B------:R-:W1:Y:S01]  /*4890*/  @!P1 LDC R2, c[0x0][0xb0c] ;  /* 0x0002c300ff029b82 */ /* 0x000e620000000800 */
[----:B------:R-:W-:Y:S01]  /*48a0*/  UMOV UR20, 0x0 ;  /* 0x0000000000147882 */ /* 0x000fe20000000000 */
[----:B------:R-:W-:Y:S01]  /*48b0*/  UMOV UR21, 0x10000000 ;  /* 0x1000000000157882 */ /* 0x000fe20000000000 */
[----:B------:R-:W-:Y:S01]  /*48c0*/  UMOV UR12, UR36 ;  /* 0x00000024000c7c82 */ /* 0x000fe20008000000 */
[----:B------:R-:W-:Y:S01]  /*48d0*/  UIADD3 UR14, UPT, UPT, UR13, 0x1, URZ ;  /* 0x000000010d0e7890 */ /* 0x000fe2000fffe0ff */
[----:B------:R-:W-:Y:S01]  /*48e0*/  @P3 SHF.R.U32.HI R26, RZ, 0x10, R21 ;  /* 0x00000010ff1a3819 */ /* 0x000fe20000011615 */
[----:B------:R-:W-:Y:S02]  /*48f0*/  VIADD R28, R28, 0x1 ;  /* 0x000000011c1c7836 */ /* 0x000fe40000000000 */
[----:B------:R-:W-:Y:S01]  /*4900*/  IMAD.U32 R9, RZ, RZ, UR8 ;  /* 0x00000008ff097e24 */ /* 0x000fe2000f8e00ff */
[----:B------:R-:W-:Y:S01]  /*4910*/  @!UP2 ULEA UR8, UR13, UR6, 0xd ;  /* 0x000000060d08a291 */ /* 0x000fe2000f8e68ff */
[----:B------:R-:W-:Y:S01]  /*4920*/  IMAD.U32 R8, RZ, RZ, UR9 ;  /* 0x00000009ff087e24 */ /* 0x000fe2000f8e00ff */
[----:B------:R-:W-:Y:S02]  /*4930*/  UIADD3 UR9, UPT, UPT, UR15, 0x40, URZ ;  /* 0x000000400f097890 */ /* 0x000fe4000fffe0ff */
[----:B------:R-:W-:Y:S01]  /*4940*/  @!P4 R2UR UR19, R9 ;  /* 0x000000000913c2ca */ /* 0x000fe200000e0000 */
[----:B------:R-:W-:Y:S01]  /*4950*/  @!UP2 UIADD3 UR8, UPT, UPT, UR8, 0x200, URZ ;  /* 0x000002000808a890 */ /* 0x000fe2000fffe0ff */
[----:B------:R-:W-:Y:S01]  /*4960*/  @!P4 R2UR UR18, R8 ;  /* 0x000000000812c2ca */ /* 0x000fe200000e0000 */
[----:B------:R-:W-:Y:S01]  /*4970*/  UISETP.NE.AND UP5, UPT, UR14, 0x3, UPT ;  /* 0x000000030e00788c */ /* 0x000fe2000bfa5270 */
[----:B------:R-:W4:Y:S01]  /*4980*/  LDC.64 R8, c[0x0][0xb10] ;  /* 0x0002c400ff087b82 */ /* 0x000f220000000a00 */
[----:B------:R-:W-:Y:S02]  /*4990*/  UPRMT UR16, UR37, 0x654, UR9 ;  /* 0x0000065425107896 */ /* 0x000fe40008000009 */
[----:B------:R-:W-:Y:S02]  /*49a0*/  USEL UR17, URZ, 0x1, UP5 ;  /* 0x00000001ff117887 */ /* 0x000fe4000a800000 */
[----:B------:R-:W-:Y:S04]  /*49b0*/  USEL UR14, UR14, URZ, UP5 ;  /* 0x000000ff0e0e7287 */ /* 0x000fe8000a800000 */
[----:B------:R-:W-:Y:S01]  /*49c0*/  ULEA UR13, UR14, UR6, 0x3 ;  /* 0x000000060e0d7291 */ /* 0x000fe2000f8e18ff */
[----:B------:R-:W-:Y:S01]  /*49d0*/  LOP3.LUT R29, R29, UR17, RZ, 0x3c, !PT ;  /* 0x000000111d1d7c12 */ /* 0x000fe2000f8e3cff */
[----:B------:R1:W-:Y:S01]  /*49e0*/  @!UP1 UTMALDG.3D [UR8], [UR18], desc[UR20] ;  /* 0x00001408120095b4 */ /* 0x0003e20008011000 */
[----:B------:R5:W-:Y:S02]  /*49f0*/  @!P4 SYNCS.ARRIVE.TRANS64.RED.A0TR RZ, [UR15+0x40], R0 ;  /* 0x00004000ffffc9a7 */ /* 0x000be4000830040f */
[----:B------:R-:W-:Y:S01]  /*4a00*/  SHF.L.U32 R14, R29, 0x1f, RZ ;  /* 0x0000001f1d0e7819 */ /* 0x000fe200000006ff */
[C---:B----4-:R-:W-:Y:S01]  /*4a10*/  @!P1 IMAD.HI.U32 R8, R11.reuse, R8, RZ ;  /* 0x000000080b089227 */ /* 0x050fe200078e00ff */
[----:B--2---:R-:W-:Y:S02]  /*4a20*/  @!P1 ISETP.NE.AND P0, PT, R12, 0x1, PT ;  /* 0x000000010c00980c */ /* 0x004fe40003f05270 */
[----:B-1----:R-:W-:Y:S01]  /*4a30*/  @!P1 ISETP.NE.AND P2, PT, R2, 0x1, PT ;  /* 0x000000010200980c */ /* 0x002fe20003f45270 */
[----:B------:R-:W-:Y:S01]  /*4a40*/  SYNCS.ARRIVE.TRANS64.RED.A1T0 RZ, [UR16], RZ ;  /* 0x000000ffffff79a7 */ /* 0x000fe20008100410 */
[C---:B------:R-:W-:Y:S01]  /*4a50*/  @!P1 IMAD.HI.U32 R13, R10.reuse, R13, RZ ;  /* 0x0000000d0a0d9227 */ /* 0x040fe200078e00ff */
[----:B------:R-:W-:Y:S04]  /*4a60*/  @!P1 SHF.R.U32.HI R8, RZ, R9, R8 ;  /* 0x00000009ff089219 */ /* 0x000fe80000011608 */
[----:B------:R-:W-:Y:S01]  /*4a70*/  @!P1 SEL R8, R11, R8, !P2 ;  /* 0x000000080b089207 */ /* 0x000fe20005000000 */
[----:B------:R-:W1:Y:S01]  /*4a80*/  SYNCS.PHASECHK.TRANS64.TRYWAIT P5, [UR13+0x58], R14 ;  /* 0x0000580eff0075a7 */ /* 0x000e6200080a110d */
[----:B-----5:R-:W2:Y:S02]  /*4a90*/  @!P1 LDC R0, c[0x0][0xb20] ;  /* 0x0002c800ff009b82 */ /* 0x020ea40000000800 */
[----:B--2---:R-:W-:Y:S04]  /*4aa0*/  @!P1 SHF.R.U32.HI R0, RZ, R0, R13 ;  /* 0x00000000ff009219 */ /* 0x004fe8000001160d */
[----:B------:R-:W-:Y:S05]  /*4ab0*/  @!P1 SEL R9, R10, R0, !P0 ;  /* 0x000000000a099207 */ /* 0x000fea0004000000 */
[----:B------:R-:W-:Y:S02]  /*4ac0*/  @!P1 IMAD.IADD R0, R9, 0x1, -R8 ;  /* 0x0000000109009824 */ /* 0x000fe400078e0a08 */
[----:B------:R-:W-:Y:S02]  /*4ad0*/  @!P1 IMAD.IADD R8, R8, 0x1, -R9 ;  /* 0x0000000108089824 */ /* 0x000fe400078e0a09 */
[----:B------:R-:W-:Y:S02]  /*4ae0*/  @!P1 IMAD R11, R0, R2, R11 ;  /* 0x00000002000b9224 */ /* 0x000fe400078e020b */
[----:B------:R-:W-:Y:S01]  /*4af0*/  @!P1 IMAD R10, R8, R12, R10 ;  /* 0x0000000c080a9224 */ /* 0x000fe200078e020a */
[----:B-1----:R-:W-:Y:S06]  /*4b00*/  @!P5 BRA `(.L_x_93) ;  /* 0x00000038003cd947 */ /* 0x002fec0003800000 */
.L_x_168:
[----:B------:R-:W-:Y:S01]  /*4b10*/  @!P4 IADD3 R2, P0, PT, R30, 0x580, RZ ;  /* 0x000005801e02c810 */ /* 0x000fe20007f1e0ff */
[----:B------:R-:W-:Y:S01]  /*4b20*/  UMOV UR18, 0x0 ;  /* 0x0000000000127882 */ /* 0x000fe20000000000 */
[----:B------:R-:W-:Y:S01]  /*4b30*/  UMOV UR19, 0x10000000 ;  /* 0x1000000000137882 */ /* 0x000fe20000000000 */
[----:B------:R-:W-:Y:S01]  /*4b40*/  VOTEU.ALL UP1, P4 ;  /* 0x0000000000ff7886 */ /* 0x000fe20002020000 */
[----:B------:R-:W-:Y:S01]  /*4b50*/  @!P4 R2UR UR9, R2 ;  /* 0x000000000209c2ca */ /* 0x000fe200000e0000 */
[----:B-1----:R-:W-:Y:S01]  /*4b60*/  @!P4 IMAD.X R0, RZ, RZ, R31, P0 ;  /* 0x000000ffff00c224 */ /* 0x002fe200000e061f */
[----:B------:R-:W-:Y:S01]  /*4b70*/  UMOV UR12, UR36 ;  /* 0x00000024000c7c82 */ /* 0x000fe20008000000 */
[----:B------:R-:W-:Y:S01]  /*4b80*/  @P3 R2UR UR36, R26 ;  /* 0x000000001a2432ca */ /* 0x000fe200000e0000 */
[----:B------:R-:W-:Y:S01]  /*4b90*/  @!UP1 ULEA UR15, UR14, UR6, 0xd ;  /* 0x000000060e0f9291 */ /* 0x000fe2000f8e68ff */
[----:B------:R-:W-:Y:S01]  /*4ba0*/  ISETP.NE.AND P0, PT, R28, 0x2, PT ;  /* 0x000000021c00780c */ /* 0x000fe20003f05270 */
[----:B------:R-:W-:Y:S01]  /*4bb0*/  @!UP1 UIADD3 UR10, UPT, UPT, UR10, 0x20, URZ ;  /* 0x000000200a0a9890 */ /* 0x000fe2000fffe0ff */
[----:B------:R-:W-:Y:S01]  /*4bc0*/  @!P4 R2UR UR8, R0 ;  /* 0x000000000008c2ca */ /* 0x000fe200000e0000 */
[----:B------:R-:W-:Y:S01]  /*4bd0*/  IMAD.IADD R15, R10, 0x1, R90 ;  /* 0x000000010a0f7824 */ /* 0x000fe200078e025a */
[----:B------:R-:W-:Y:S01]  /*4be0*/  SEL R0, RZ, 0x1, P0 ;  /* 0x00000001ff007807 */ /* 0x000fe20000000000 */
[----:B------:R-:W-:Y:S01]  /*4bf0*/  IMAD.IADD R14, R11, 0x1, R91 ;  /* 0x000000010b0e7824 */ /* 0x000fe200078e025b */
[----:B------:R-:W-:Y:S02]  /*4c00*/  SEL R28, R28, RZ, P0 ;  /* 0x000000ff1c1c7207 */ /* 0x000fe40000000000 */
[----:B------:R-:W-:Y:S01]  /*4c10*/  IMAD.U32 R8, RZ, RZ, UR9 ;  /* 0x00000009ff087e24 */ /* 0x000fe2000f8e00ff */
[----:B------:R-:W-:Y:S01]  /*4c20*/  UIADD3 UR9, UPT, UPT, UR13, 0x40, URZ ;  /* 0x000000400d097890 */ /* 0x000fe2000fffe0ff */
[----:B------:R-:W-:Y:S03]  /*4c30*/  LOP3.LUT R27, R27, R0, RZ, 0x3c, !PT ;  /* 0x000000001b1b7212 */ /* 0x000fe600078e3cff */
[----:B------:R-:W-:Y:S02]  /*4c40*/  @!P4 R2UR UR16, R8 ;  /* 0x000000000810c2ca */ /* 0x000fe400000e0000 */
[----:B------:R-:W-:Y:S01]  /*4c50*/  IMAD.U32 R9, RZ, RZ, UR8 ;  /* 0x00000008ff097e24 */ /* 0x000fe2000f8e00ff */
[----:B------:R-:W-:Y:S01]  /*4c60*/  @!UP1 UIADD3 UR8, UPT, UPT, UR15, 0x200, URZ ;  /* 0x000002000f089890 */ /* 0x000fe2000fffe0ff */
[----:B------:R-:W-:Y:S01]  /*4c70*/  VOTEU.ALL UP1, P4 ;  /* 0x0000000000ff7886 */ /* 0x000fe20002020000 */
[----:B------:R-:W-:Y:S02]  /*4c80*/  UPRMT UR15, UR37, 0x654, UR9 ;  /* 0x00000654250f7896 */ /* 0x000fe40008000009 */
[----:B------:R-:W-:Y:S11]  /*4c90*/  @!P4 R2UR UR17, R9 ;  /* 0x000000000911c2ca */ /* 0x000ff600000e0000 */
[----:B------:R-:W-:Y:S02]  /*4ca0*/  @!UPT UIADD3 URZ, UPT, UPT, URZ, URZ, URZ ;  /* 0x000000fffffff290 */ /* 0x000fe4000fffe0ff */
[----:B------:R2:W-:Y:S01]  /*4cb0*/  @!UP1 UTMALDG.3D [UR8], [UR16], desc[UR18] ;  /* 0x00001208100095b4 */ /* 0x0005e20008011000 */
[----:B------:R2:W-:Y:S01]  /*4cc0*/  @!P4 SYNCS.ARRIVE.TRANS64.RED.A0TR RZ, [UR13+0x40], R25 ;  /* 0x00004019ffffc9a7 */ /* 0x0005e2000830040d */
[----:B------:R-:W-:Y:S04]  /*4cd0*/  UIADD3 UR13, UPT, UPT, UR14, 0x1, URZ ;  /* 0x000000010e0d7890 */ /* 0x000fe8000fffe0ff */
[----:B------:R-:W-:Y:S04]  /*4ce0*/  UISETP.NE.AND UP1, UPT, UR13, 0x3, UPT ;  /* 0x000000030d00788c */ /* 0x000fe8000bf25270 */
[----:B------:R-:W-:Y:S02]  /*4cf0*/  USEL UR14, URZ, 0x1, UP1 ;  /* 0x00000001ff0e7887 */ /* 0x000fe40008800000 */
[----:B------:R-:W-:Y:S02]  /*4d00*/  USEL UR13, UR13, URZ, UP1 ;  /* 0x000000ff0d0d7287 */ /* 0x000fe40008800000 */
[----:B------:R-:W-:Y:S02]  /*4d10*/  UPLOP3.LUT UP1, UPT, UPT, UPT, UPT, 0x80, 0x8 ;  /* 0x000000000008789c */ /* 0x000fe40003f2f070 */
[----:B------:R-:W-:Y:S01]  /*4d20*/  LOP3.LUT R29, R29, UR14, RZ, 0x3c, !PT ;  /* 0x0000000e1d1d7c12 */ /* 0x000fe2000f8e3cff */
[----:B------:R-:W-:Y:S01]  /*4d30*/  SYNCS.ARRIVE.TRANS64.RED.A1T0 RZ, [UR15], RZ ;  /* 0x000000ffffff79a7 */ /* 0x000fe2000810040f */
[----:B------:R-:W-:Y:S07]  /*4d40*/  @P3 BRA `(.L_x_94) ;  /* 0xfffffff4001c3947 */ /* 0x000fee000383ffff */
[----:B------:R-:W-:Y:S01]  /*4d50*/  UIADD3 UR6, UPT, UPT, UR6, 0x58, URZ ;  /* 0x0000005806067890 */ /* 0x000fe2000fffe0ff */
[----:B------:R-:W-:-:S03]  /*4d60*/  SHF.L.U32 R2, R29, 0x1f, RZ ;  /* 0x0000001f1d027819 */ /* 0x000fc600000006ff */
[----:B------:R-:W-:-:S09]  /*4d70*/  ULEA UR4, UR13, UR6, 0x3 ;  /* 0x000000060d047291 */ /* 0x000fd2000f8e18ff */
[----:B------:R-:W1:Y:S02]  /*4d80*/  SYNCS.PHASECHK.TRANS64.TRYWAIT P0, [UR4], R2 ;  /* 0x00000002ff0075a7 */ /* 0x000e640008001104 */
[----:B-1----:R-:W-:Y:S05]  /*4d90*/  @!P0 BRA `(.L_x_95) ;  /* 0x0000003400b08947 */ /* 0x002fea0003800000 */
.L_x_170:
        /* <DEDUP_REMOVED lines=9> */
.L_x_172:
[----:B------:R-:W-:-:S04]  /*4e30*/  UIADD3 UR5, UPT, UPT, UR5, 0x1, URZ ;  /* 0x0000000105057890 */ /* 0x000fc8000fffe0ff */
[----:B------:R-:W-:-:S04]  /*4e40*/  UISETP.NE.AND UP0, UPT, UR5, 0x3, UPT ;  /* 0x000000030500788c */ /* 0x000fc8000bf05270 */
[----:B------:R-:W-:Y:S02]  /*4e50*/  USEL UR4, URZ, 0x1, UP0 ;  /* 0x00000001ff047887 */ /* 0x000fe40008000000 */
[----:B------:R-:W-:-:S04]  /*4e60*/  USEL UR5, UR5, URZ, UP0 ;  /* 0x000000ff05057287 */ /* 0x000fc80008000000 */
[----:B------:R-:W-:Y:S01]  /*4e70*/  ULEA UR5, UR5, UR6, 0x3 ;  /* 0x0000000605057291 */ /* 0x000fe2000f8e18ff */
[----:B-1----:R-:W-:-:S04]  /*4e80*/  LOP3.LUT R2, R29, UR4, RZ, 0x3c, !PT ;  /* 0x000000041d027c12 */ /* 0x002fc8000f8e3cff */
[----:B------:R-:W-:Y:S01]  /*4e90*/  SHF.L.U32 R2, R2, 0x1f, RZ ;  /* 0x0000001f02027819 */ /* 0x000fe200000006ff */
[----:B------:R-:W-:-:S07]  /*4ea0*/  IMAD.U32 R0, RZ, RZ, UR5 ;  /* 0x00000005ff007e24 */ /* 0x000fce000f8e00ff */
.L_x_97:
[----:B-1----:R1:W4:Y:S02]  /*4eb0*/  SYNCS.PHASECHK.TRANS64.TRYWAIT P0, [R0+URZ], R2 ;  /* 0x00000002000075a7 */ /* 0x00232400080011ff */
[----:B----4-:R-:W-:Y:S05]  /*4ec0*/  @!P0 NANOSLEEP.SYNCS 0x989680 ;  /* 0x009896800000895d */ /* 0x010fea0003900000 */
[----:B------:R-:W4:Y:S02]  /*4ed0*/  @!P0 SYNCS.PHASECHK.TRANS64 P0, [R0+URZ], R2 ;  /* 0x00000002000085a7 */ /* 0x000f2400080010ff */
[----:B--2-4-:R-:W-:Y:S05]  /*4ee0*/  @P0 EXIT ;  /* 0x000000000000094d */ /* 0x014fea0003800000 */
[----:B------:R-:W-:Y:S05]  /*4ef0*/  BRA `(.L_x_97) ;  /* 0xfffffffc00ec7947 */ /* 0x000fea000383ffff */
.L_x_85:
[----:B------:R-:W-:-:S06]  /*4f00*/  UISETP.GE.AND UP1, UPT, UR10, 0x4, UPT ;  /* 0x000000040a00788c */ /* 0x000fcc000bf26270 */
[----:B------:R-:W-:-:S13]  /*4f10*/  PLOP3.LUT P0, PT, PT, PT, UP1, 0x80, 0x8 ;  /* 0x000000000008781c */ /* 0x000fda0003f0f018 */
[----:B------:R-:W-:Y:S05]  /*4f20*/  @!P0 EXIT ;  /* 0x000000000000894d */ /* 0x000fea0003800000 */
[----:B------:R-:W-:Y:S01]  /*4f30*/  BAR.SYNC.DEFER_BLOCKING 0x6, 0xa0 ;  /* 0x0182800000007b1d */ /* 0x000fe20000010000 */
[C---:B------:R-:W-:Y:S01]  /*4f40*/  IMAD.SHL.U32 R2, R97.reuse, 0x20, RZ ;  /* 0x0000002061027824 */ /* 0x040fe200078e00ff */
[C---:B------:R-:W-:Y:S01]  /*4f50*/  LOP3.LUT R98, R97.reuse, 0x2, RZ, 0xc0, !PT ;  /* 0x0000000261627812 */ /* 0x040fe200078ec0ff */
[C---:B------:R-:W-:Y:S01]  /*4f60*/  IMAD.SHL.U32 R103, R97.reuse, 0x4, RZ ;  /* 0x0000000461677824 */ /* 0x040fe200078e00ff */
[C---:B------:R-:W-:Y:S01]  /*4f70*/  LOP3.LUT R104, R97.reuse, 0x60, RZ, 0xc0, !PT ;  /* 0x0000006061687812 */ /* 0x040fe200078ec0ff */
[C---:B------:R-:W-:Y:S01]  /*4f80*/  IMAD.U32 R46, R97.reuse, 0x10000, RZ ;  /* 0x00010000612e7824 */ /* 0x040fe200078e00ff */
[----:B------:R-:W-:Y:S02]  /*4f90*/  UMOV UR48, 0x400 ;  /* 0x0000040000307882 */ /* 0x000fe40000000000 */
[----:B------:R-:W1:Y:S01]  /*4fa0*/  LDC R95, c[0x0][0x370] ;  /* 0x0000dc00ff5f7b82 */ /* 0x000e620000000800 */
[----:B------:R-:W-:Y:S01]  /*4fb0*/  ULEA UR48, UR37, UR48, 0x18 ;  /* 0x0000003025307291 */ /* 0x000fe2000f8ec0ff */
[----:B------:R-:W-:Y:S01]  /*4fc0*/  LOP3.LUT R3, R2, 0xc0, RZ, 0xc0, !PT ;  /* 0x000000c002037812 */ /* 0x000fe200078ec0ff */
[----:B------:R-:W-:Y:S01]  /*4fd0*/  IMAD.MOV.U32 R45, RZ, RZ, RZ ;  /* 0x000000ffff2d7224 */ /* 0x000fe200078e00ff */
[----:B------:R-:W-:Y:S01]  /*4fe0*/  LOP3.LUT R97, R97, 0x4, RZ, 0xc0, !PT ;  /* 0x0000000461617812 */ /* 0x000fe200078ec0ff */
[----:B------:R-:W-:Y:S01]  /*4ff0*/  UIADD3 UR52, UPT, UPT, UR48, 0x200, URZ ;  /* 0x0000020030347890 */ /* 0x000fe2000fffe0ff */
[----:B------:R-:W-:-:S02]  /*5000*/  LOP3.LUT R103, R3, 0x18, R103, 0xf8, !PT ;  /* 0x0000001803677812 */ /* 0x000fc400078ef867 */
[----:B------:R-:W-:Y:S01]  /*5010*/  CS2R R100, SRZ ;  /* 0x0000000000647805 */ /* 0x000fe2000001ff00 */
[----:B------:R-:W2:Y:S01]  /*5020*/  LDC R42, c[0x0][0xb0c] ;  /* 0x0002c300ff2a7b82 */ /* 0x000ea20000000800 */
[----:B------:R-:W-:Y:S01]  /*5030*/  LOP3.LUT R46, R46, 0x600000, RZ, 0xc0, !PT ;  /* 0x006000002e2e7812 */ /* 0x000fe200078ec0ff */
[----:B------:R-:W-:Y:S01]  /*5040*/  IMAD.MOV.U32 R108, RZ, RZ, RZ ;  /* 0x000000ffff6c7224 */ /* 0x000fe200078e00ff */
[----:B------:R-:W-:Y:S01]  /*5050*/  IADD3 R102, PT, PT, -R97, 0x2, RZ ;  /* 0x0000000261667810 */ /* 0x000fe20007ffe1ff */
[----:B------:R-:W-:Y:S01]  /*5060*/  IMAD.MOV R98, RZ, RZ, -R98 ;  /* 0x000000ffff627224 */ /* 0x000fe200078e0a62 */
[----:B------:R-:W-:Y:S01]  /*5070*/  LOP3.LUT R103, R103, 0xf20, R2, 0xf8, !PT ;  /* 0x00000f2067677812 */ /* 0x000fe200078ef802 */
[----:B------:R-:W-:Y:S01]  /*5080*/  IMAD.MOV R97, RZ, RZ, -R97 ;  /* 0x000000ffff617224 */ /* 0x000fe200078e0a61 */
[----:B------:R-:W3:Y:S01]  /*5090*/  LDCU.64 UR54, c[0x0][0x348] ;  /* 0x00006900ff3677ac */ /* 0x000ee20008000a00 */
[----:B------:R-:W4:Y:S01]  /*50a0*/  LDC R93, c[0x0][0xb20] ;  /* 0x0002c800ff5d7b82 */ /* 0x000f220000000800 */
[----:B------:R-:W3:Y:S01]  /*50b0*/  LDS R0, [UR48+0x130] ;  /* 0x00013030ff007984 */ /* 0x000ee20008000800 */
[----:B------:R-:W-:Y:S01]  /*50c0*/  IMAD.SHL.U32 R102, R102, 0x10, RZ ;  /* 0x0000001066667824 */ /* 0x000fe200078e00ff */
[----:B------:R-:W-:Y:S01]  /*50d0*/  LEA R103, R103, UR52, 0x1 ;  /* 0x0000003467677c11 */ /* 0x000fe2000f8e08ff */
[----:B------:R-:W-:Y:S01]  /*50e0*/  UMOV UR51, 0x1 ;  /* 0x0000000100337882 */ /* 0x000fe20000000000 */
[----:B------:R-:W-:Y:S01]  /*50f0*/  UMOV UR56, URZ ;  /* 0x000000ff00387c82 */ /* 0x000fe20008000000 */
[----:B------:R-:W1:Y:S02]  /*5100*/  LDCU.64 UR38, c[0x0][0x888] ;  /* 0x00011100ff2677ac */ /* 0x000e640008000a00 */
[----:B------:R-:W1:Y:S01]  /*5110*/  LDC R41, c[0x0][0xb30] ;  /* 0x0002cc00ff297b82 */ /* 0x000e620000000800 */
[----:B------:R-:W1:Y:S01]  /*5120*/  LDCU.64 UR44, c[0x0][0x890] ;  /* 0x00011200ff2c77ac */ /* 0x000e620008000a00 */
[----:B------:R-:W-:Y:S01]  /*5130*/  UMOV UR50, URZ ;  /* 0x000000ff00327c82 */ /* 0x000fe20008000000 */
[----:B------:R-:W-:-:S05]  /*5140*/  UMOV UR49, URZ ;  /* 0x000000ff00317c82 */ /* 0x000fca0008000000 */
[----:B------:R-:W1:Y:S08]  /*5150*/  LDC.64 R88, c[0x0][0xb10] ;  /* 0x0002c400ff587b82 */ /* 0x000e700000000a00 */
[----:B------:R-:W1:Y:S08]  /*5160*/  LDC.64 R38, c[0x0][0xb18] ;  /* 0x0002c600ff267b82 */ /* 0x000e700000000a00 */
[----:B------:R-:W1:Y:S08]  /*5170*/  LDC.64 R36, c[0x0][0xb28] ;  /* 0x0002ca00ff247b82 */ /* 0x000e700000000a00 */
[----:B------:R-:W1:Y:S01]  /*5180*/  LDC.64 R86, c[0x0][0x8b0] ;  /* 0x00022c00ff567b82 */ /* 0x000e620000000a00 */
[----:B---3--:R-:W-:-:S07]  /*5190*/  IMAD.IADD R46, R0, 0x1, R46 ;  /* 0x00000001002e7824 */ /* 0x008fce00078e022e */
[----:B------:R-:W3:Y:S08]  /*51a0*/  LDC.64 R84, c[0x0][0x8a8] ;  /* 0x00022a00ff547b82 */ /* 0x000ef00000000a00 */
[----:B--2-4-:R-:W1:Y:S02]  /*51b0*/  LDC R94, c[0x0][0x374] ;  /* 0x0000dd00ff5e7b82 */ /* 0x014e640000000800 */
.L_x_128:
[----:B------:R-:W-:Y:S02]  /*51c0*/  LEA R0, R108, UR48, 0x3 ;  /* 0x000000306c007c11 */ /* 0x000fe4000f8e18ff */
[----:B------:R-:W-:Y:S02]  /*51d0*/  SHF.L.U32 R2, R100, 0x1f, RZ ;  /* 0x0000001f64027819 */ /* 0x000fe400000006ff */
[----:B------:R-:W-:Y:S02]  /*51e0*/  LEA R16, R108, UR48, 0x4 ;  /* 0x000000306c107c11 */ /* 0x000fe4000f8e20ff */
[----:B------:R-:W2:Y:S02]  /*51f0*/  SYNCS.PHASECHK.TRANS64.TRYWAIT P0, [R0+URZ+0x80], R2 ;  /* 0x00008002000075a7 */ /* 0x000ea400080011ff */
[----:B--2---:R-:W-:Y:S05]  /*5200*/  @!P0 BRA `(.L_x_98) ;  /* 0x0000003000c48947 */ /* 0x004fea0003800000 */
.L_x_173:
[----:B------:R-:W4:Y:S01]  /*5210*/  LDC.64 R10, c[0x0][0xb10] ;  /* 0x0002c400ff0a7b82 */ /* 0x000f220000000a00 */
[----:B------:R-:W3:Y:S01]  /*5220*/  LDS.128 R16, [R16+0x110] ;  /* 0x0001100010107984 */ /* 0x000ee20000000c00 */
[----:B-1----:R-:W-:Y:S01]  /*5230*/  ISETP.NE.AND P1, PT, R41, 0x1, PT ;  /* 0x000000012900780c */ /* 0x002fe20003f25270 */
[----:B--2---:R-:W-:Y:S01]  /*5240*/  VIADD R0, R0, 0x90 ;  /* 0x0000009000007836 */ /* 0x004fe20000000000 */
[----:B------:R-:W-:Y:S04]  /*5250*/  ISETP.GE.AND P0, PT, R40, 0x1, PT ;  /* 0x000000012800780c */ /* 0x000fe80003f06270 */
[----:B------:R-:W1:Y:S01]  /*5260*/  LDC.64 R8, c[0x0][0xb18] ;  /* 0x0002c600ff087b82 */ /* 0x000e620000000a00 */
[----:B------:R-:W-:Y:S01]  /*5270*/  PRMT R0, RZ, 0x654, R0 ;  /* 0x00000654ff007816 */ /* 0x000fe20000000000 */
[----:B------:R-:W-:Y:S01]  /*5280*/  @!PT LDS RZ, [RZ] ;  /* 0x00000000fffff984 */ /* 0x000fe20000000800 */
[----:B------:R-:W-:Y:S01]  /*5290*/  @!PT LDS RZ, [RZ] ;  /* 0x00000000fffff984 */ /* 0x000fe20000000800 */
[----:B------:R-:W-:Y:S01]  /*52a0*/  @!PT LDS RZ, [RZ] ;  /* 0x00000000fffff984 */ /* 0x000fe20000000800 */
[----:B------:R-:W-:Y:S01]  /*52b0*/  @!PT LDS RZ, [RZ] ;  /* 0x00000000fffff984 */ /* 0x000fe20000000800 */
[----:B------:R2:W-:Y:S06]  /*52c0*/  MEMBAR.ALL.CTA ;  /* 0x0000000000007992 */ /* 0x0005ec0000008000 */
[----:B--2---:R-:W2:Y:S01]  /*52d0*/  FENCE.VIEW.ASYNC.S ;  /* 0x00000000000073c6 */ /* 0x004ea20000000000 */
[----:B------:R-:W1:Y:S08]  /*52e0*/  @!P1 LDC R12, c[0x0][0xb20] ;  /* 0x0002c800ff0c9b82 */ /* 0x000e700000000800 */
[----:B------:R-:W1:Y:S01]  /*52f0*/  @!P1 LDC R7, c[0x0][0xb0c] ;  /* 0x0002c300ff079b82 */ /* 0x000e620000000800 */
[----:B--2---:R2:W-:Y:S01]  /*5300*/  SYNCS.ARRIVE.TRANS64.RED.A1T0 RZ, [R0+URZ], RZ ;  /* 0x000000ff00ff79a7 */ /* 0x0045e200081004ff */
[----:B---3--:R-:W-:Y:S04]  /*5310*/  LOP3.LUT P4, RZ, R18, 0x1, RZ, 0xc0, !PT ;  /* 0x0000000112ff7812 */ /* 0x008fe8000788c0ff */
[----:B------:R-:W-:Y:S09]  /*5320*/  P2R R105, PR, RZ, 0x10 ;  /* 0x00000010ff697803 */ /* 0x000ff20000000000 */
[----:B------:R-:W-:Y:S02]  /*5330*/  @P4 MOV R44, R16 ;  /* 0x00000010002c4202 */ /* 0x000fe40000000f00 */
[----:B------:R-:W-:Y:S01]  /*5340*/  @P4 LOP3.LUT R43, R17, 0xffff, RZ, 0xc0, !PT ;  /* 0x0000ffff112b4812 */ /* 0x000fe200078ec0ff */
[----:B--2-4-:R-:W-:Y:S06]  /*5350*/  @!P0 BRA `(.L_x_99) ;  /* 0x0000000000a48947 */ /* 0x014fec0003800000 */
[----:B------:R-:W-:Y:S01]  /*5360*/  IMAD.HI.U32 R0, R94, R39, RZ ;  /* 0x000000275e007227 */ /* 0x000fe200078e00ff */
[----:B------:R-:W-:Y:S02]  /*5370*/  ISETP.NE.AND P0, PT, R38, 0x1, PT ;  /* 0x000000012600780c */ /* 0x000fe40003f05270 */
[----:B------:R-:W-:Y:S01]  /*5380*/  ISETP.NE.AND P2, PT, R40, 0x1, PT ;  /* 0x000000012800780c */ /* 0x000fe20003f45270 */
[----:B------:R-:W-:Y:S01]  /*5390*/  IMAD.HI.U32 R4, R95, R88, RZ ;  /* 0x000000585f047227 */ /* 0x000fe200078e00ff */
[----:B------:R-:W-:Y:S02]  /*53a0*/  SHF.R.U32.HI R0, RZ, R93, R0 ;  /* 0x0000005dff007219 */ /* 0x000fe40000011600 */
[----:B------:R-:W-:Y:S01]  /*53b0*/  ISETP.NE.AND P3, PT, R42, 0x1, PT ;  /* 0x000000012a00780c */ /* 0x000fe20003f65270 */
[----:B------:R-:W-:Y:S01]  /*53c0*/  IMAD.HI.U32 R6, R43, R39, RZ ;  /* 0x000000272b067227 */ /* 0x000fe200078e00ff */
[-C--:B------:R-:W-:Y:S02]  /*53d0*/  SHF.R.U32.HI R4, RZ, R89.reuse, R4 ;  /* 0x00000059ff047219 */ /* 0x080fe40000011604 */
[----:B------:R-:W-:Y:S01]  /*53e0*/  SEL R0, R94, R0, !P0 ;  /* 0x000000005e007207 */ /* 0x000fe20004000000 */
[----:B------:R-:W-:Y:S01]  /*53f0*/  IMAD.HI.U32 R5, R44, R88, RZ ;  /* 0x000000582c057227 */ /* 0x000fe200078e00ff */
[----:B------:R-:W-:Y:S03]  /*5400*/  SEL R4, R95, R4, !P3 ;  /* 0x000000045f047207 */ /* 0x000fe60005800000 */
[-C--:B------:R-:W-:Y:S01]  /*5410*/  IMAD.HI.U32 R3, R0, R36.reuse, RZ ;  /* 0x0000002400037227 */ /* 0x080fe200078e00ff */
[----:B------:R-:W-:Y:S03]  /*5420*/  SHF.R.U32.HI R5, RZ, R89, R5 ;  /* 0x00000059ff057219 */ /* 0x000fe60000011605 */
[----:B------:R-:W-:Y:S01]  /*5430*/  IMAD.HI.U32 R2, R4, R36, RZ ;  /* 0x0000002404027227 */ /* 0x000fe200078e00ff */
[----:B------:R-:W-:Y:S02]  /*5440*/  @P2 SHF.R.U32.HI R0, RZ, R37, R3 ;  /* 0x00000025ff002219 */ /* 0x000fe40000011603 */
[----:B------:R-:W-:Y:S02]  /*5450*/  SHF.R.U32.HI R3, RZ, R93, R6 ;  /* 0x0000005dff037219 */ /* 0x000fe40000011606 */
[----:B------:R-:W-:Y:S01]  /*5460*/  @P2 SHF.R.U32.HI R4, RZ, R37, R2 ;  /* 0x00000025ff042219 */ /* 0x000fe20000011602 */
[----:B------:R-:W-:Y:S01]  /*5470*/  IMAD R0, R40, R0, RZ ;  /* 0x0000000028007224 */ /* 0x000fe200078e02ff */
[----:B------:R-:W-:Y:S02]  /*5480*/  SEL R3, R43, R3, !P0 ;  /* 0x000000032b037207 */ /* 0x000fe40004000000 */
[----:B------:R-:W-:Y:S01]  /*5490*/  SEL R2, R44, R5, !P3 ;  /* 0x000000052c027207 */ /* 0x000fe20005800000 */
[----:B------:R-:W-:Y:S01]  /*54a0*/  IMAD R5, R40, R4, RZ ;  /* 0x0000000428057224 */ /* 0x000fe200078e02ff */
[C---:B------:R-:W-:Y:S01]  /*54b0*/  ISETP.GE.AND P0, PT, R3.reuse, R0, PT ;  /* 0x000000000300720c */ /* 0x040fe20003f06270 */
[C---:B------:R-:W-:Y:S03]  /*54c0*/  IMAD.HI.U32 R0, R3.reuse, R36, RZ ;  /* 0x0000002403007227 */ /* 0x040fe600078e00ff */
[C---:B------:R-:W-:Y:S02]  /*54d0*/  ISETP.GE.OR P0, PT, R2.reuse, R5, P0 ;  /* 0x000000050200720c */ /* 0x040fe40000706670 */
[----:B------:R-:W-:Y:S04]  /*54e0*/  SHF.R.U32.HI R0, RZ, R37, R0 ;  /* 0x00000025ff007219 */ /* 0x000fe80000011600 */
[C---:B------:R-:W-:Y:S05]  /*54f0*/  SEL R6, R3.reuse, R0, !P2 ;  /* 0x0000000003067207 */ /* 0x040fea0005000000 */
        /* <DEDUP_REMOVED lines=14> */
[----:B------:R-:W-:Y:S07]  /*55e0*/  IMAD R43, R3, R38, R43 ;  /* 0x00000026032b7224 */ /* 0x000fee00078e022b */
.L_x_99:
[----:B-1----:R-:W-:Y:S01]  /*55f0*/  @!P1 ISETP.NE.AND P0, PT, R8, 0x1, PT ;  /* 0x000000010800980c */ /* 0x002fe20003f05270 */
[----:B------:R-:W-:Y:S01]  /*5600*/  @!P1 IMAD.HI.U32 R0, R44, R10, RZ ;  /* 0x0000000a2c009227 */ /* 0x000fe200078e00ff */
[----:B------:R-:W-:Y:S01]  /*5610*/  @!P1 ISETP.NE.AND P2, PT, R7, 0x1, PT ;  /* 0x000000010700980c */ /* 0x000fe20003f45270 */
[----:B------:R-:W-:Y:S01]  /*5620*/  ULOP3.LUT UP0, URZ, UR52, 0x1b0, URZ, 0xc0, !UPT ;  /* 0x000001b034ff7892 */ /* 0x000fe2000f80c0ff */
[----:B------:R-:W-:Y:S01]  /*5630*/  R2UR UR42, R14 ;  /* 0x000000000e2a72ca */ /* 0x000fe200000e0000 */
[----:B------:R-:W-:Y:S01]  /*5640*/  @!P1 IMAD.HI.U32 R2, R43, R9, RZ ;  /* 0x000000092b029227 */ /* 0x000fe200078e00ff */
[----:B------:R-:W-:Y:S02]  /*5650*/  @!P1 SHF.R.U32.HI R0, RZ, R11, R0 ;  /* 0x0000000bff009219 */ /* 0x000fe40000011600 */
[----:B------:R-:W-:Y:S01]  /*5660*/  R2UR UR41, R15 ;  /* 0x000000000f2972ca */ /* 0x000fe200000e0000 */
[----:B------:R-:W-:Y:S01]  /*5670*/  VIADD R108, R108, 0x1 ;  /* 0x000000016c6c7836 */ /* 0x000fe20000000000 */
[----:B------:R-:W-:Y:S02]  /*5680*/  @!P1 SHF.R.U32.HI R2, RZ, R12, R2 ;  /* 0x0000000cff029219 */ /* 0x000fe40000011602 */
[----:B------:R-:W-:Y:S02]  /*5690*/  @!P1 SEL R3, R44, R0, !P2 ;  /* 0x000000002c039207 */ /* 0x000fe40005000000 */
[----:B------:R-:W-:Y:S02]  /*56a0*/  @!P1 SEL R2, R43, R2, !P0 ;  /* 0x000000022b029207 */ /* 0x000fe40004000000 */
[----:B------:R-:W-:Y:S01]  /*56b0*/  @P4 SHF.R.U32.HI R99, RZ, 0x10, R17 ;  /* 0x00000010ff634819 */ /* 0x000fe20000011611 */
[----:B------:R-:W-:Y:S02]  /*56c0*/  USHF.L.U32 UR42, UR42, 0x7, URZ ;  /* 0x000000072a2a7899 */ /* 0x000fe400080006ff */
[----:B------:R-:W-:Y:S02]  /*56d0*/  @!P1 IMAD.IADD R0, R2, 0x1, -R3 ;  /* 0x0000000102009824 */ /* 0x000fe400078e0a03 */
[----:B------:R-:W-:Y:S01]  /*56e0*/  @!P1 IMAD.IADD R2, R3, 0x1, -R2 ;  /* 0x0000000103029824 */ /* 0x000fe200078e0a02 */
[----:B------:R-:W-:Y:S01]  /*56f0*/  USHF.L.U32 UR41, UR41, 0x6, URZ ;  /* 0x0000000629297899 */ /* 0x000fe200080006ff */
[----:B------:R-:W-:Y:S02]  /*5700*/  @!P1 IMAD R44, R0, R7, R44 ;  /* 0x00000007002c9224 */ /* 0x000fe400078e022c */
[----:B------:R-:W-:Y:S01]  /*5710*/  @!P1 IMAD R43, R2, R8, R43 ;  /* 0x00000008022b9224 */ /* 0x000fe200078e022b */
[----:B------:R-:W-:Y:S08]  /*5720*/  BRA.U !UP0, `(.L_x_100) ;  /* 0x00000001087c7547 */ /* 0x000ff0000b800000 */
[----:B------:R-:W1:Y:S01]  /*5730*/  LDCU.64 UR8, c[0x4][0x80] ;  /* 0x01001000ff0877ac */ /* 0x000e620008000a00 */
[----:B------:R-:W-:Y:S01]  /*5740*/  MOV R2, 0x0 ;  /* 0x0000000000027802 */ /* 0x000fe20000000f00 */
[----:B------:R-:W-:Y:S02]  /*5750*/  HFMA2 R12, -RZ, RZ, 0, 5.9604644775390625e-08 ;  /* 0x00000001ff0c7431 */ /* 0x000fe400000001ff */
[----:B------:R-:W-:Y:S01]  /*5760*/  IMAD.MOV.U32 R8, RZ, RZ, 0x70 ;  /* 0x00000070ff087424 */ /* 0x000fe200078e00ff */
[----:B------:R2:W3:Y:S01]  /*5770*/  LDC.64 R14, c[0x4][R2] ;  /* 0x01000000020e7b82 */ /* 0x0004e20000000a00 */
[----:B------:R-:W4:Y:S01]  /*5780*/  LDCU.64 UR6, c[0x4][0x88] ;  /* 0x01001100ff0677ac */ /* 0x000f220008000a00 */
[----:B------:R-:W-:Y:S01]  /*5790*/  IMAD.MOV.U32 R13, RZ, RZ, RZ ;  /* 0x000000ffff0d7224 */ /* 0x000fe200078e00ff */
[----:B------:R-:W2:Y:S01]  /*57a0*/  LDCU.64 UR4, c[0x4][0x8] ;  /* 0x01000100ff0477ac */ /* 0x000ea20008000a00 */
[----:B-1----:R-:W-:Y:S01]  /*57b0*/  MOV R5, UR9 ;  /* 0x0000000900057c02 */ /* 0x002fe20008000f00 */
[----:B------:R-:W-:Y:S01]  /*57c0*/  IMAD.U32 R4, RZ, RZ, UR8 ;  /* 0x00000008ff047e24 */ /* 0x000fe2000f8e00ff */
[----:B----4-:R-:W-:Y:S01]  /*57d0*/  MOV R7, UR7 ;  /* 0x0000000700077c02 */ /* 0x010fe20008000f00 */
[----:B------:R-:W-:Y:S01]  /*57e0*/  IMAD.U32 R6, RZ, RZ, UR6 ;  /* 0x00000006ff067e24 */ /* 0x000fe2000f8e00ff */
[----:B--2---:R-:W-:Y:S01]  /*57f0*/  MOV R11, UR5 ;  /* 0x00000005000b7c02 */ /* 0x004fe20008000f00 */
[----:B------:R-:W-:Y:S02]  /*5800*/  IMAD.U32 R10, RZ, RZ, UR4 ;  /* 0x00000004ff0a7e24 */ /* 0x000fe4000f8e00ff */
[----:B------:R-:W-:Y:S07]  /*5810*/  LEPC R20, `(.L_x_101) ;  /* 0x000000001014794e */ /* 0x000fee0000000000 */
[----:B---3-5:R-:W-:Y:S05]  /*5820*/  CALL.ABS.NOINC R14 ;  /* 0x000000000e007343 */ /* 0x028fea0003c00000 */
.L_x_101:
[----:B------:R-:W1:Y:S01]  /*5830*/  LDCU.64 UR8, c[0x4][0x80] ;  /* 0x01001000ff0877ac */ /* 0x000e620008000a00 */
[----:B------:R-:W2:Y:S01]  /*5840*/  LDC.64 R2, c[0x4][R2] ;  /* 0x0100000002027b82 */ /* 0x000ea20000000a00 */
[----:B------:R-:W-:Y:S02]  /*5850*/  HFMA2 R12, -RZ, RZ, 0, 5.9604644775390625e-08 ;  /* 0x00000001ff0c7431 */ /* 0x000fe400000001ff */
[----:B------:R-:W-:Y:S02]  /*5860*/  IMAD.MOV.U32 R8, RZ, RZ, 0x70 ;  /* 0x00000070ff087424 */ /* 0x000fe400078e00ff */
[----:B------:R-:W-:Y:S01]  /*5870*/  IMAD.MOV.U32 R13, RZ, RZ, RZ ;  /* 0x000000ffff0d7224 */ /* 0x000fe200078e00ff */
[----:B------:R-:W3:Y:S01]  /*5880*/  LDCU.64 UR6, c[0x4][0x88] ;  /* 0x01001100ff0677ac */ /* 0x000ee20008000a00 */
[----:B------:R-:W4:Y:S01]  /*5890*/  LDCU.64 UR4, c[0x4][0x8] ;  /* 0x01000100ff0477ac */ /* 0x000f220008000a00 */
[----:B-1----:R-:W-:Y:S02]  /*58a0*/  MOV R4, UR8 ;  /* 0x0000000800047c02 */ /* 0x002fe40008000f00 */
[----:B------:R-:W-:Y:S02]  /*58b0*/  MOV R5, UR9 ;  /* 0x0000000900057c02 */ /* 0x000fe40008000f00 */
[----:B---3--:R-:W-:Y:S01]  /*58c0*/  MOV R7, UR7 ;  /* 0x0000000700077c02 */ /* 0x008fe20008000f00 */
[----:B------:R-:W-:Y:S01]  /*58d0*/  IMAD.U32 R6, RZ, RZ, UR6 ;  /* 0x00000006ff067e24 */ /* 0x000fe2000f8e00ff */
[----:B----4-:R-:W-:Y:S01]  /*58e0*/  MOV R11, UR5 ;  /* 0x00000005000b7c02 */ /* 0x010fe20008000f00 */
[----:B------:R-:W-:Y:S02]  /*58f0*/  IMAD.U32 R10, RZ, RZ, UR4 ;  /* 0x00000004ff0a7e24 */ /* 0x000fe4000f8e00ff */
[----:B------:R-:W-:Y:S07]  /*5900*/  LEPC R20, `(.L_x_100) ;  /* 0x000000001014794e */ /* 0x000fee0000000000 */
[----:B--2---:R-:W-:Y:S05]  /*5910*/  CALL.ABS.NOINC R2 ;  /* 0x0000000002007343 */ /* 0x004fea0003c00000 */
.L_x_100:
[----:B------:R-:W-:Y:S01]  /*5920*/  ISETP.NE.U32.AND P4, PT, R86, RZ, PT ;  /* 0x000000ff5600720c */ /* 0x000fe20003f85070 */
[----:B------:R-:W-:Y:S01]  /*5930*/  UISETP.NE.AND UP2, UPT, UR53, URZ, UPT ;  /* 0x000000ff3500728c */ /* 0x000fe2000bf45270 */
[----:B------:R-:W-:Y:S01]  /*5940*/  ISETP.NE.U32.AND P2, PT, RZ, UR38, PT ;  /* 0x00000026ff007c0c */ /* 0x000fe2000bf45070 */
[----:B------:R-:W-:Y:S01]  /*5950*/  UISETP.NE.U32.AND UP1, UPT, UR44, URZ, UPT ;  /* 0x000000ff2c00728c */ /* 0x000fe2000bf25070 */
[----:B------:R-:W-:Y:S01]  /*5960*/  ISETP.NE.AND.EX P4, PT, R87, RZ, PT, P4 ;  /* 0x000000ff5700720c */ /* 0x000fe20003f85340 */
[----:B------:R-:W-:Y:S01]  /*5970*/  UPLOP3.LUT UP0, UPT, UPT, UPT, UPT, 0x40, 0x4 ;  /* 0x000000000004789c */ /* 0x000fe20003f0e870 */
[----:B------:R-:W-:Y:S01]  /*5980*/  ISETP.NE.AND.EX P2, PT, RZ, UR39, PT, P2 ;  /* 0x00000027ff007c0c */ /* 0x000fe2000bf45320 */
[----:B------:R-:W-:Y:S01]  /*5990*/  UISETP.NE.AND.EX UP1, UPT, UR45, URZ, UPT, UP1 ;  /* 0x000000ff2d00728c */ /* 0x000fe2000bf25310 */
[----:B------:R-:W-:Y:S04]  /*59a0*/  PLOP3.LUT P1, PT, PT, PT, UP2, 0x80, 0x8 ;  /* 0x000000000008781c */ /* 0x000fe80003f2f028 */
[----:B------:R-:W-:Y:S06]  /*59b0*/  @UP2 UPLOP3.LUT UP0, UPT, UPT, UPT, UP1, 0x80, 0x8 ;  /* 0x000000000008289c */ /* 0x000fec0003f0f010 */
[----:B------:R-:W-:Y:S01]  /*59c0*/  PLOP3.LUT P0, PT, PT, PT, UP0, 0x80, 0x8 ;  /* 0x000000000008781c */ /* 0x000fe20003f0f008 */
[----:B------:R-:W-:Y:S01]  /*59d0*/  @!UPT UIADD3 URZ, UPT, UPT, URZ, URZ, URZ ;  /* 0x000000fffffff290 */ /* 0x000fe2000fffe0ff */
[----:B------:R-:W-:Y:S11]  /*59e0*/  BRA.U !UP1, `(.L_x_102) ;  /* 0x0000000109387547 */ /* 0x000ff6000b800000 */
[----:B------:R-:W-:Y:S01]  /*59f0*/  UISETP.NE.U32.AND UP0, UPT, UR38, URZ, UPT ;  /* 0x000000ff2600728c */ /* 0x000fe2000bf05070 */
[----:B------:R-:W-:Y:S02]  /*5a00*/  HFMA2 R0, -RZ, RZ, 0, 5.9604644775390625e-08 ;  /* 0x00000001ff007431 */ /* 0x000fe400000001ff */
[----:B------:R-:W-:Y:S01]  /*5a10*/  IMAD.MOV.U32 R92, RZ, RZ, 0x1 ;  /* 0x00000001ff5c7424 */ /* 0x000fe200078e00ff */
[----:B------:R-:W-:Y:S06]  /*5a20*/  UISETP.NE.AND.EX UP0, UPT, UR39, URZ, UPT, UP0 ;  /* 0x000000ff2700728c */ /* 0x000fec000bf05300 */
[----:B------:R-:W-:Y:S05]  /*5a30*/  PLOP3.LUT P3, PT, PT, PT, UP0, 0x80, 0x8 ;  /* 0x000000000008781c */ /* 0x000fea0003f6f008 */
[----:B------:R-:W1:Y:S01]  /*5a40*/  @UP0 LDCU.64 UR6, c[0x0][0x888] ;  /* 0x00011100ff0607ac */ /* 0x000e620008000a00 */
[----:B------:R-:W-:Y:S07]  /*5a50*/  @UP0 UIMAD UR4, UR36, UR44, URZ ;  /* 0x0000002c240402a4 */ /* 0x000fee000f8e02ff */
[----:B------:R-:W-:Y:S01]  /*5a60*/  @!P3 PRMT R92, R0, 0x7610, R92 ;  /* 0x00007610005cb816 */ /* 0x000fe2000000005c */
[----:B-1----:R-:W-:Y:S03]  /*5a70*/  @UP0 UIMAD.WIDE UR6, UR4, 0x4, UR6 ;  /* 0x00000004040608a5 */ /* 0x002fe6000f8e0206 */
[----:B------:R-:W1:Y:S03]  /*5a80*/  @!UP0 LDCU UR4, c[0x0][0x880] ;  /* 0x00011000ff0487ac */ /* 0x000e660008000800 */
[----:B------:R-:W-:Y:S01]  /*5a90*/  IMAD.U32 R2, RZ, RZ, UR6 ;  /* 0x00000006ff027e24 */ /* 0x000fe2000f8e00ff */
[----:B------:R-:W-:Y:S05]  /*5aa0*/  MOV R3, UR7 ;  /* 0x0000000700037c02 */ /* 0x000fea0008000f00 */
[----:B-----5:R2:W5:Y:S02]  /*5ab0*/  @P3 LDG.E R49, desc[UR46][R2.64] ;  /* 0x0000002e02313981 */ /* 0x020564000c1e1900 */
[----:B-12---:R-:W-:Y:S02]  /*5ac0*/  @!P3 IMAD.U32 R49, RZ, RZ, UR4 ;  /* 0x00000004ff31be24 */ /* 0x006fe4000f8e00ff */
.L_x_102:
[----:B------:R-:W-:Y:S05]  /*5ad0*/  @!P4 BRA `(.L_x_103) ;  /* 0x000000000020c947 */ /* 0x000fea0003800000 */
[----:B------:R-:W-:Y:S04]  /*5ae0*/  ISETP.NE.U32.AND P3, PT, R84, RZ, PT ;  /* 0x000000ff5400720c */ /* 0x000fe80003f65070 */
[----:B------:R-:W-:Y:S11]  /*5af0*/  ISETP.NE.AND.EX P3, PT, R85, RZ, PT, P3 ;  /* 0x000000ff5500720c */ /* 0x000ff60003f65330 */
[----:B------:R-:W-:Y:S02]  /*5b00*/  @!UPT UIADD3 URZ, UPT, UPT, URZ, URZ, URZ ;  /* 0x000000fffffff290 */ /* 0x000fe4000fffe0ff */
[----:B------:R-:W1:Y:S01]  /*5b10*/  @P3 LDC.64 R2, c[0x0][0x8a8] ;  /* 0x00022a00ff023b82 */ /* 0x000e620000000a00 */
[----:B------:R-:W-:Y:S04]  /*5b20*/  @P3 IMAD R0, R86, UR36, RZ ;  /* 0x0000002456003c24 */ /* 0x000fe8000f8e02ff */
[----:B-1----:R-:W-:Y:S05]  /*5b30*/  @P3 IMAD.WIDE R2, R0, 0x4, R2 ;  /* 0x0000000400023825 */ /* 0x002fea00078e0202 */
[----:B-----5:R1:W5:Y:S02]  /*5b40*/  @P3 LDG.E R47, desc[UR46][R2.64] ;  /* 0x0000002e022f3981 */ /* 0x020364000c1e1900 */
[----:B-1----:R-:W2:Y:S02]  /*5b50*/  @!P3 LDC R47, c[0x0][0x8a0] ;  /* 0x00022800ff2fbb82 */ /* 0x002ea40000000800 */
.L_x_103:
[----:B-----5:R-:W-:Y:S01]  /*5b60*/  FSETP.NEU.AND P3, PT, R49, RZ, PT ;  /* 0x000000ff3100720b */ /* 0x020fe20003f6d000 */
[----:B------:R-:W-:Y:S01]  /*5b70*/  ULOP3.LUT UR4, UR51, 0x1, URZ, 0x3c, !UPT ;  /* 0x0000000133047892 */ /* 0x000fe2000f8e3cff */
[----:B------:R-:W-:Y:S01]  /*5b80*/  SEL R4, RZ, 0xffffffff, P2 ;  /* 0xffffffffff047807 */ /* 0x000fe20001000000 */
[----:B------:R-:W-:Y:S01]  /*5b90*/  IMAD.U32 R68, RZ, RZ, UR56 ;  /* 0x00000038ff447e24 */ /* 0x000fe2000f8e00ff */
[----:B------:R-:W-:Y:S01]  /*5ba0*/  @P1 LOP3.LUT P2, RZ, R92, 0xff, RZ, 0xc0, !PT ;  /* 0x000000ff5cff1812 */ /* 0x000fe2000784c0ff */
[----:B------:R-:W-:Y:S01]  /*5bb0*/  IMAD.SHL.U32 R111, R98, 0x10, RZ ;  /* 0x00000010626f7824 */ /* 0x000fe200078e00ff */
[----:B------:R-:W-:Y:S01]  /*5bc0*/  @P1 SEL R0, RZ, 0xffffffff, P3 ;  /* 0xffffffffff001807 */ /* 0x000fe20001800000 */
[----:B------:R-:W-:Y:S01]  /*5bd0*/  IMAD.U32 R71, RZ, RZ, UR4 ;  /* 0x00000004ff477e24 */ /* 0x000fe2000f8e00ff */
[----:B------:R-:W-:Y:S01]  /*5be0*/  LEA R106, R45, UR48, 0x3 ;  /* 0x000000302d6a7c11 */ /* 0x000fe2000f8e18ff */
[----:B------:R-:W-:Y:S01]  /*5bf0*/  IMAD.SHL.U32 R68, R68, 0x2000, RZ ;  /* 0x0000200044447824 */ /* 0x000fe200078e00ff */
[----:B------:R-:W-:Y:S01]  /*5c00*/  @P0 SEL R0, R4, R0, !P2 ;  /* 0x0000000004000207 */ /* 0x000fe20005000000 */
[----:B------:R-:W-:Y:S01]  /*5c10*/  IMAD.SHL.U32 R110, R97, 0x10, RZ ;  /* 0x00000010616e7824 */ /* 0x000fe200078e00ff */
[----:B------:R-:W-:Y:S01]  /*5c20*/  PLOP3.LUT P2, PT, PT, PT, UP1, 0x80, 0x8 ;  /* 0x000000000008781c */ /* 0x000fe20003f4f018 */
[----:B------:R-:W-:Y:S01]  /*5c30*/  IMAD.IADD R63, R103, 0x1, R68 ;  /* 0x00000001673f7824 */ /* 0x000fe200078e0244 */
[----:B------:R-:W-:Y:S01]  /*5c40*/  @P1 LOP3.LUT R0, R0, 0x1, RZ, 0xc0, !PT ;  /* 0x0000000100001812 */ /* 0x000fe200078ec0ff */
[----:B------:R-:W-:Y:S01]  /*5c50*/  BSSY B1, `(.L_x_104) ;  /* 0x0000039000017945 */ /* 0x000fe20003800000 */
[----:B------:R-:W-:Y:S01]  /*5c60*/  LOP3.LUT P4, R107, R92, 0xff, RZ, 0xc0, !PT ;  /* 0x000000ff5c6b7812 */ /* 0x000fe2000788c0ff */
[----:B------:R-:W-:Y:S01]  /*5c70*/  IMAD.IADD R62, R63, 0x1, R111 ;  /* 0x000000013f3e7824 */ /* 0x000fe200078e026f */
[----:B------:R-:W-:Y:S01]  /*5c80*/  ISETP.NE.U32.OR P5, PT, R0, 0x1, !P1 ;  /* 0x000000010000780c */ /* 0x000fe20004fa5470 */
[----:B------:R-:W-:Y:S01]  /*5c90*/  IMAD.U32 R0, RZ, RZ, UR56 ;  /* 0x00000038ff007e24 */ /* 0x000fe2000f8e00ff */
[----:B------:R-:W-:Y:S01]  /*5ca0*/  SEL R3, RZ, 0xffffffff, P3 ;  /* 0xffffffffff037807 */ /* 0x000fe20001800000 */
[----:B------:R-:W-:Y:S01]  /*5cb0*/  IMAD.MOV.U32 R70, RZ, RZ, 0x1 ;  /* 0x00000001ff467424 */ /* 0x000fe200078e00ff */
[----:B------:R-:W-:Y:S01]  /*5cc0*/  P2R R109, PR, RZ, 0x20 ;  /* 0x00000020ff6d7803 */ /* 0x000fe20000000000 */
[----:B------:R-:W-:Y:S01]  /*5cd0*/  IMAD R48, R45, 0x40, R46 ;  /* 0x000000402d307824 */ /* 0x000fe200078e022e */
[----:B------:R-:W-:Y:S01]  /*5ce0*/  LEA R0, R0, UR48, 0x3 ;  /* 0x0000003000007c11 */ /* 0x000fe2000f8e18ff */
[----:B------:R-:W-:Y:S01]  /*5cf0*/  IMAD.U32 R69, RZ, RZ, UR56 ;  /* 0x00000038ff457e24 */ /* 0x000fe2000f8e00ff */
[----:B------:R-:W-:Y:S02]  /*5d00*/  @P2 SEL R3, R4, R3, !P4 ;  /* 0x0000000304032207 */ /* 0x000fe40006000000 */
[----:B------:R-:W-:Y:S02]  /*5d10*/  CS2R R82, SRZ ;  /* 0x0000000000527805 */ /* 0x000fe4000001ff00 */
[----:B------:R-:W-:Y:S02]  /*5d20*/  CS2R R80, SRZ ;  /* 0x0000000000507805 */ /* 0x000fe4000001ff00 */
[----:B------:R-:W-:Y:S02]  /*5d30*/  CS2R R74, SRZ ;  /* 0x00000000004a7805 */ /* 0x000fe4000001ff00 */
[----:B------:R-:W-:Y:S02]  /*5d40*/  LOP3.LUT R3, R3, 0x1, RZ, 0xc0, !PT ;  /* 0x0000000103037812 */ /* 0x000fe400078ec0ff */
[----:B------:R-:W-:Y:S02]  /*5d50*/  CS2R R72, SRZ ;  /* 0x0000000000487805 */ /* 0x000fe4000001ff00 */
[----:B------:R-:W-:Y:S02]  /*5d60*/  @P5 SHF.L.U32 R2, R71, 0x1f, RZ ;  /* 0x0000001f47025819 */ /* 0x000fe400000006ff */
[----:B------:R-:W-:Y:S02]  /*5d70*/  CS2R R66, SRZ ;  /* 0x0000000000427805 */ /* 0x000fe4000001ff00 */
[----:B------:R-:W-:Y:S02]  /*5d80*/  ISETP.NE.U32.AND P2, PT, R3, 0x1, PT ;  /* 0x000000010300780c */ /* 0x000fe40003f45070 */
[----:B------:R-:W-:Y:S01]  /*5d90*/  CS2R R64, SRZ ;  /* 0x0000000000407805 */ /* 0x000fe2000001ff00 */
[----:B------:R1:W3:Y:S01]  /*5da0*/  @P5 SYNCS.PHASECHK.TRANS64.TRYWAIT P1, [R0+URZ+0x40], R2 ;  /* 0x00004002000055a7 */ /* 0x0002e200080211ff */
[----:B------:R-:W-:Y:S02]  /*5db0*/  CS2R R58, SRZ ;  /* 0x00000000003a7805 */ /* 0x000fe4000001ff00 */
[----:B------:R-:W-:Y:S02]  /*5dc0*/  P2R R76, PR, RZ, 0x4 ;  /* 0x00000004ff4c7803 */ /* 0x000fe40000000000 */
[----:B------:R-:W-:Y:S01]  /*5dd0*/  CS2R R56, SRZ ;  /* 0x0000000000387805 */ /* 0x000fe2000001ff00 */
[----:B------:R-:W-:Y:S02]  /*5de0*/  IMAD.IADD R61, R63, 0x1, R110 ;  /* 0x000000013f3d7824 */ /* 0x000fe400078e026e */
[----:B------:R-:W-:Y:S01]  /*5df0*/  IMAD.IADD R60, R102, 0x1, R62 ;  /* 0x00000001663c7824 */ /* 0x000fe200078e023e */
[----:B-1----:R-:W-:Y:S04]  /*5e00*/  SHF.L.U32 R2, R101, 0x1f, RZ ;  /* 0x0000001f65027819 */ /* 0x002fe800000006ff */
[----:B------:R1:W4:Y:S01]  /*5e10*/  SYNCS.PHASECHK.TRANS64.TRYWAIT P0, [R106+URZ+0xa0], R2 ;  /* 0x0000a0026a0075a7 */ /* 0x00032200080011ff */
[----:B---3--:R-:W-:Y:S01]  /*5e20*/  @P5 SEL R70, RZ, 0x1, !P1 ;  /* 0x00000001ff465807 */ /* 0x008fe20004800000 */
[----:B-1----:R-:W-:Y:S06]  /*5e30*/  @!P5 BRA `(.L_x_105) ;  /* 0x000000000068d947 */ /* 0x002fec0003800000 */
[----:B------:R-:W-:Y:S01]  /*5e40*/  ISETP.NE.AND P1, PT, R70, RZ, PT ;  /* 0x000000ff4600720c */ /* 0x000fe20003f25270 */
[----:B------:R-:W-:Y:S01]  /*5e50*/  BSSY B0, `(.L_x_106) ;  /* 0x000000d000007945 */ /* 0x000fe20003800000 */
[----:B------:R-:W-:Y:S02]  /*5e60*/  CS2R R58, SRZ ;  /* 0x00000000003a7805 */ /* 0x000fe4000001ff00 */
[----:B------:R-:W-:Y:S02]  /*5e70*/  CS2R R56, SRZ ;  /* 0x0000000000387805 */ /* 0x000fe4000001ff00 */
[----:B------:R-:W-:Y:S02]  /*5e80*/  CS2R R66, SRZ ;  /* 0x0000000000427805 */ /* 0x000fe4000001ff00 */
[----:B------:R-:W-:Y:S02]  /*5e90*/  CS2R R64, SRZ ;  /* 0x0000000000407805 */ /* 0x000fe4000001ff00 */
[----:B------:R-:W-:Y:S02]  /*5ea0*/  CS2R R74, SRZ ;  /* 0x00000000004a7805 */ /* 0x000fe4000001ff00 */
[----:B------:R-:W-:Y:S02]  /*5eb0*/  CS2R R72, SRZ ;  /* 0x0000000000487805 */ /* 0x000fe4000001ff00 */
[----:B------:R-:W-:Y:S02]  /*5ec0*/  CS2R R82, SRZ ;  /* 0x0000000000527805 */ /* 0x000fe4000001ff00 */
[----:B------:R-:W-:Y:S01]  /*5ed0*/  CS2R R80, SRZ ;  /* 0x0000000000507805 */ /* 0x000fe2000001ff00 */
[----:B------:R-:W-:Y:S06]  /*5ee0*/  @P1 BRA `(.L_x_107) ;  /* 0x00000000000c1947 */ /* 0x000fec0003800000 */
[----:B------:R-:W-:Y:S04]  /*5ef0*/  SHF.L.U32 R3, R71, 0x1f, RZ ;  /* 0x0000001f47037819 */ /* 0x000fe800000006ff */
[----:B------:R-:W1:Y:S02]  /*5f00*/  SYNCS.PHASECHK.TRANS64.TRYWAIT P1, [R0+URZ+0x40], R3 ;  /* 0x00004003000075a7 */ /* 0x000e6400080211ff */
[----:B-1----:R-:W-:Y:S05]  /*5f10*/  @!P1 BRA `(.L_x_108) ;  /* 0x0000002400949947 */ /* 0x002fea0003800000 */
.L_x_107:
[----:B------:R-:W-:Y:S05]  /*5f20*/  BSYNC B0 ;  /* 0x0000000000007941 */ /* 0x000fea0003800000 */
.L_x_106:
[----:B------:R-:W-:Y:S01]  /*5f30*/  ISETP.NE.AND P1, PT, R76, RZ, PT ;  /* 0x000000ff4c00720c */ /* 0x000fe20003f25270 */
[----:B------:R-:W-:Y:S04]  /*5f40*/  UIADD3 UR5, UPT, UPT, UR56, 0x1, URZ ;  /* 0x0000000138057890 */ /* 0x000fe8000fffe0ff */
[----:B------:R-:W-:Y:S04]  /*5f50*/  UISETP.NE.AND UP0, UPT, UR5, 0x3, UPT ;  /* 0x000000030500788c */ /* 0x000fe8000bf05270 */
[----:B------:R-:W-:Y:S02]  /*5f60*/  USEL UR4, URZ, 0x1, UP0 ;  /* 0x00000001ff047887 */ /* 0x000fe40008000000 */
[----:B------:R-:W-:Y:S02]  /*5f70*/  USEL UR5, UR5, URZ, UP0 ;  /* 0x000000ff05057287 */ /* 0x000fe40008000000 */
[----:B------:R3:W1:Y:S02]  /*5f80*/  @P1 LDS.128 R56, [R63] ;  /* 0x000000003f381984 */ /* 0x0006640000000c00 */
[----:B------:R-:W-:Y:S02]  /*5f90*/  LOP3.LUT R71, R71, UR4, RZ, 0x3c, !PT ;  /* 0x0000000447477c12 */ /* 0x000fe4000f8e3cff */
[----:B------:R3:W1:Y:S01]  /*5fa0*/  @P1 LDS.128 R64, [R62+0x10] ;  /* 0x000010003e401984 */ /* 0x0006620000000c00 */
[----:B------:R-:W-:Y:S03]  /*5fb0*/  IMAD.U32 R69, RZ, RZ, UR5 ;  /* 0x00000005ff457e24 */ /* 0x000fe6000f8e00ff */
[----:B------:R3:W1:Y:S04]  /*5fc0*/  @P1 LDS.128 R72, [R61+0x20] ;  /* 0x000020003d481984 */ /* 0x0006680000000c00 */
[----:B------:R3:W1:Y:S02]  /*5fd0*/  @P1 LDS.128 R80, [R60+0x10] ;  /* 0x000010003c501984 */ /* 0x0006640000000c00 */
.L_x_105:
[----:B------:R-:W-:Y:S05]  /*5fe0*/  BSYNC B1 ;  /* 0x0000000000017941 */ /* 0x000fea0003800000 */
.L_x_104:
[----:B-1----:R-:W-:Y:S04]  /*5ff0*/  SHF.R.U32.HI R0, RZ, 0x15, R48 ;  /* 0x00000015ff007819 */ /* 0x002fe80000011630 */
[----:B------:R-:W-:Y:S01]  /*6000*/  LOP3.LUT P1, RZ, R0, 0x3, R96, 0x48, !PT ;  /* 0x0000000300ff7812 */ /* 0x000fe20007824860 */
[----:B------:R-:W-:Y:S01]  /*6010*/  @!UPT UIADD3 URZ, UPT, UPT, URZ, URZ, URZ ;  /* 0x000000fffffff290 */ /* 0x000fe2000fffe0ff */
[----:B----4-:R-:W-:Y:S11]  /*6020*/  @P0 BRA `(.L_x_109) ;  /* 0x0000000000080947 */ /* 0x010ff60003800000 */
[----:B------:R-:W1:Y:S02]  /*6030*/  SYNCS.PHASECHK.TRANS64.TRYWAIT P0, [R106+URZ+0xa0], R2 ;  /* 0x0000a0026a0075a7 */ /* 0x000e6400080011ff */
[----:B-1----:R-:W-:Y:S05]  /*6040*/  @!P0 BRA `(.L_x_110) ;  /* 0x00000024005c8947 */ /* 0x002fea0003800000 */
.L_x_109:
[----:B------:R-:W-:Y:S05]  /*6050*/  @!P1 BRA `(.L_x_111) ;  /* 0x0000000000409947 */ /* 0x000fea0003800000 */
[----:B------:R-:W4:Y:S01]  /*6060*/  LDCU.64 UR8, c[0x4][0x70] ;  /* 0x01000e00ff0877ac */ /* 0x000f220008000a00 */
[----:B------:R-:W-:Y:S01]  /*6070*/  MOV R3, 0x0 ;  /* 0x0000000000037802 */ /* 0x000fe20000000f00 */
[----:B------:R-:W-:Y:S02]  /*6080*/  HFMA2 R12, -RZ, RZ, 0, 5.9604644775390625e-08 ;  /* 0x00000001ff0c7431 */ /* 0x000fe400000001ff */
[----:B------:R-:W-:Y:S02]  /*6090*/  IMAD.MOV.U32 R8, RZ, RZ, 0x192 ;  /* 0x00000192ff087424 */ /* 0x000fe400078e00ff */
[----:B------:R-:W-:Y:S01]  /*60a0*/  IMAD.MOV.U32 R13, RZ, RZ, RZ ;  /* 0x000000ffff0d7224 */ /* 0x000fe200078e00ff */
[----:B------:R-:W5:Y:S01]  /*60b0*/  LDCU.64 UR6, c[0x4][0x78] ;  /* 0x01000f00ff0677ac */ /* 0x000f620008000a00 */
[----:B-1----:R-:W1:Y:S01]  /*60c0*/  LDC.64 R2, c[0x4][R3] ;  /* 0x0100000003027b82 */ /* 0x002e620000000a00 */
[----:B------:R-:W2:Y:S01]  /*60d0*/  LDCU.64 UR4, c[0x4][0x10] ;  /* 0x01000200ff0477ac */ /* 0x000ea20008000a00 */
[----:B----4-:R-:W-:Y:S01]  /*60e0*/  MOV R5, UR9 ;  /* 0x0000000900057c02 */ /* 0x010fe20008000f00 */
[----:B------:R-:W-:Y:S01]  /*60f0*/  IMAD.U32 R4, RZ, RZ, UR8 ;  /* 0x00000008ff047e24 */ /* 0x000fe2000f8e00ff */
[----:B-----5:R-:W-:Y:S01]  /*6100*/  MOV R7, UR7 ;  /* 0x0000000700077c02 */ /* 0x020fe20008000f00 */
[----:B------:R-:W-:Y:S01]  /*6110*/  IMAD.U32 R6, RZ, RZ, UR6 ;  /* 0x00000006ff067e24 */ /* 0x000fe2000f8e00ff */
[----:B--2---:R-:W-:Y:S01]  /*6120*/  MOV R11, UR5 ;  /* 0x00000005000b7c02 */ /* 0x004fe20008000f00 */
[----:B------:R-:W-:Y:S02]  /*6130*/  IMAD.U32 R10, RZ, RZ, UR4 ;  /* 0x00000004ff0a7e24 */ /* 0x000fe4000f8e00ff */
[----:B------:R-:W-:Y:S07]  /*6140*/  LEPC R20, `(.L_x_111) ;  /* 0x000000001014794e */ /* 0x000fee0000000000 */
[----:B-1-3--:R-:W-:Y:S05]  /*6150*/  CALL.ABS.NOINC R2 ;  /* 0x0000000002007343 */ /* 0x00afea0003c00000 */
.L_x_111:
[----:B------:R-:W-:Y:S05]  /*6160*/  WARPSYNC.ALL ;  /* 0x0000000000007948 */ /* 0x000fea0003800000 */
[----:B------:R-:W-:Y:S01]  /*6170*/  R2UR UR4, R48 ;  /* 0x00000000300472ca */ /* 0x000fe200000e0000 */
[--C-:B------:R-:W-:Y:S01]  /*6180*/  HADD2.F32 R50, -RZ, R56.reuse.H0_H0 ;  /* 0x20000038ff327230 */ /* 0x100fe20000004100 */
[----:B------:R-:W-:Y:S01]  /*6190*/  ISETP.NE.AND P0, PT, R104, RZ, PT ;  /* 0x000000ff6800720c */ /* 0x000fe20003f05270 */
[----:B------:R-:W-:Y:S01]  /*61a0*/  HADD2.F32 R51, -RZ, R56.H1_H1 ;  /* 0x30000038ff337230 */ /* 0x000fe20000004100 */
[----:B------:R-:W-:Y:S01]  /*61b0*/  BSSY.RECONVERGENT B0, `(.L_x_112) ;  /* 0x0000083000007945 */ /* 0x000fe20003800200 */
[--C-:B------:R-:W-:Y:S08]  /*61c0*/  HADD2.F32 R52, -RZ, R57.reuse.H0_H0 ;  /* 0x20000039ff347230 */ /* 0x100ff00000004100 */
[----:B------:R-:W2:Y:S02]  /*61d0*/  LDTM.x32 R4, tmem[UR4] ;  /* 0x00000004000479ee */ /* 0x000ea400082c0000 */
[C---:B--2---:R-:W-:Y:S01]  /*61e0*/  FMUL R0, R47.reuse, R4 ;  /* 0x000000042f007220 */ /* 0x044fe20000400000 */
[C---:B-1----:R-:W-:Y:S01]  /*61f0*/  FMUL R2, R47.reuse, R5 ;  /* 0x000000052f027220 */ /* 0x042fe20000400000 */
[C---:B------:R-:W-:Y:S01]  /*6200*/  FMUL R4, R47.reuse, R8 ;  /* 0x000000082f047220 */ /* 0x040fe20000400000 */
[----:B------:R-:W-:Y:S01]  /*6210*/  FMUL R3, R47, R6 ;  /* 0x000000062f037220 */ /* 0x000fe20000400000 */
[C---:B------:R-:W-:Y:S01]  /*6220*/  FFMA R0, R49.reuse, R50, R0 ;  /* 0x0000003231007223 */ /* 0x040fe20000000000 */
[----:B------:R-:W-:Y:S01]  /*6230*/  FFMA R2, R49, R51, R2 ;  /* 0x0000003331027223 */ /* 0x000fe20000000002 */
[C---:B------:R-:W-:Y:S01]  /*6240*/  FMUL R5, R47.reuse, R9 ;  /* 0x000000092f057220 */ /* 0x040fe20000400000 */
        /* <DEDUP_REMOVED lines=16> */
[----:B------:R-:W-:Y:S02]  /*6350*/  HADD2.F32 R32, -RZ, R57.H1_H1 ;  /* 0x30000039ff207230 */ /* 0x000fe40000004100 */
[C---:B------:R-:W-:Y:S01]  /*6360*/  FMUL R26, R47.reuse, R30 ;  /* 0x0000001e2f1a7220 */ /* 0x040fe20000400000 */
[----:B------:R-:W-:Y:S01]  /*6370*/  FMUL R29, R47, R33 ;  /* 0x000000212f1d7220 */ /* 0x000fe20000400000 */
[--C-:B------:R-:W-:Y:S02]  /*6380*/  HADD2.F32 R33, -RZ, R58.reuse.H0_H0 ;  /* 0x2000003aff217230 */ /* 0x100fe40000004100 */
[----:B------:R-:W-:Y:S01]  /*6390*/  FFMA R3, R49, R52, R3 ;  /* 0x0000003431037223 */ /* 0x000fe20000000003 */
[C---:B------:R-:W-:Y:S01]  /*63a0*/  FMUL R7, R47.reuse, R7 ;  /* 0x000000072f077220 */ /* 0x040fe20000400000 */
[----:B------:R-:W-:Y:S01]  /*63b0*/  FMUL R30, R47, R34 ;  /* 0x000000222f1e7220 */ /* 0x000fe20000400000 */
[----:B------:R-:W-:Y:S01]  /*63c0*/  HADD2.F32 R34, -RZ, R58.H1_H1 ;  /* 0x3000003aff227230 */ /* 0x000fe20000004100 */
[----:B------:R-:W-:Y:S01]  /*63d0*/  F2FP.F16.F32.PACK_AB R52, R2, R0 ;  /* 0x000000000234723e */ /* 0x000fe200000000ff */
[--C-:B------:R-:W-:Y:S02]  /*63e0*/  HADD2.F32 R0, -RZ, R59.reuse.H0_H0 ;  /* 0x2000003bff007230 */ /* 0x100fe40000004100 */
[C---:B------:R-:W-:Y:S01]  /*63f0*/  FFMA R7, R49.reuse, R32, R7 ;  /* 0x0000002031077223 */ /* 0x040fe20000000007 */
[----:B------:R-:W-:Y:S02]  /*6400*/  HADD2.F32 R2, -RZ, R59.H1_H1 ;  /* 0x3000003bff027230 */ /* 0x000fe40000004100 */
[C---:B------:R-:W-:Y:S01]  /*6410*/  FFMA R4, R49.reuse, R33, R4 ;  /* 0x0000002131047223 */ /* 0x040fe20000000004 */
[C---:B------:R-:W-:Y:S01]  /*6420*/  FFMA R5, R49.reuse, R34, R5 ;  /* 0x0000002231057223 */ /* 0x040fe20000000005 */
[----:B------:R-:W-:Y:S01]  /*6430*/  FFMA R6, R49, R0, R6 ;  /* 0x0000000031067223 */ /* 0x000fe20000000006 */
[--C-:B------:R-:W-:Y:S02]  /*6440*/  HADD2.F32 R0, -RZ, R64.reuse.H0_H0 ;  /* 0x20000040ff007230 */ /* 0x100fe40000004100 */
[----:B------:R-:W-:Y:S01]  /*6450*/  FMUL R11, R47, R11 ;  /* 0x0000000b2f0b7220 */ /* 0x000fe20000400000 */
[----:B------:R-:W-:Y:S01]  /*6460*/  F2FP.F16.F32.PACK_AB R53, R7, R3 ;  /* 0x000000030735723e */ /* 0x000fe200000000ff */
[--C-:B------:R-:W-:Y:S02]  /*6470*/  HADD2.F32 R3, -RZ, R65.reuse.H0_H0 ;  /* 0x20000041ff037230 */ /* 0x100fe40000004100 */
[----:B------:R-:W-:Y:S01]  /*6480*/  FMUL R15, R47, R15 ;  /* 0x0000000f2f0f7220 */ /* 0x000fe20000400000 */
[C---:B------:R-:W-:Y:S01]  /*6490*/  FFMA R11, R49.reuse, R2, R11 ;  /* 0x00000002310b7223 */ /* 0x040fe2000000000b */
[----:B------:R-:W-:Y:S02]  /*64a0*/  HADD2.F32 R2, -RZ, R64.H1_H1 ;  /* 0x30000040ff027230 */ /* 0x000fe40000004100 */
[----:B------:R-:W-:Y:S01]  /*64b0*/  FFMA R8, R49, R0, R8 ;  /* 0x0000000031087223 */ /* 0x000fe20000000008 */
[----:B------:R-:W-:Y:S02]  /*64c0*/  HADD2.F32 R0, -RZ, R65.H1_H1 ;  /* 0x30000041ff007230 */ /* 0x000fe40000004100 */
[C---:B------:R-:W-:Y:S01]  /*64d0*/  FMUL R19, R47.reuse, R19 ;  /* 0x000000132f137220 */ /* 0x040fe20000400000 */
[----:B------:R-:W-:Y:S01]  /*64e0*/  FMUL R23, R47, R23 ;  /* 0x000000172f177220 */ /* 0x000fe20000400000 */
[C---:B------:R-:W-:Y:S01]  /*64f0*/  FFMA R9, R49.reuse, R2, R9 ;  /* 0x0000000231097223 */ /* 0x040fe20000000009 */
[C---:B------:R-:W-:Y:S01]  /*6500*/  FFMA R10, R49.reuse, R3, R10 ;  /* 0x00000003310a7223 */ /* 0x040fe2000000000a */
[----:B------:R-:W-:Y:S01]  /*6510*/  FFMA R15, R49, R0, R15 ;  /* 0x00000000310f7223 */ /* 0x000fe2000000000f */
[--C-:B------:R-:W-:Y:S02]  /*6520*/  HADD2.F32 R2, -RZ, R66.reuse.H0_H0 ;  /* 0x20000042ff027230 */ /* 0x100fe40000004100 */
[----:B------:R-:W-:Y:S01]  /*6530*/  FMUL R27, R47, R27 ;  /* 0x0000001b2f1b7220 */ /* 0x000fe20000400000 */
[----:B------:R-:W-:Y:S01]  /*6540*/  HADD2.F32 R0, -RZ, R66.H1_H1 ;  /* 0x30000042ff007230 */ /* 0x000fe20000004100 */
[----:B------:R-:W-:Y:S01]  /*6550*/  F2FP.F16.F32.PACK_AB R54, R5, R4 ;  /* 0x000000040536723e */ /* 0x000fe200000000ff */
[--C-:B------:R-:W-:Y:S02]  /*6560*/  HADD2.F32 R3, -RZ, R67.reuse.H0_H0 ;  /* 0x20000043ff037230 */ /* 0x100fe40000004100 */
[C---:B------:R-:W-:Y:S01]  /*6570*/  FFMA R12, R49.reuse, R2, R12 ;  /* 0x00000002310c7223 */ /* 0x040fe2000000000c */
[--C-:B------:R-:W-:Y:S02]  /*6580*/  HADD2.F32 R2, -RZ, R72.reuse.H0_H0 ;  /* 0x20000048ff027230 */ /* 0x100fe40000004100 */
[C---:B------:R-:W-:Y:S01]  /*6590*/  FFMA R13, R49.reuse, R0, R13 ;  /* 0x00000000310d7223 */ /* 0x040fe2000000000d */
[----:B------:R-:W-:Y:S02]  /*65a0*/  HADD2.F32 R0, -RZ, R67.H1_H1 ;  /* 0x30000043ff007230 */ /* 0x000fe40000004100 */
[----:B------:R-:W-:Y:S01]  /*65b0*/  FFMA R14, R49, R3, R14 ;  /* 0x00000003310e7223 */ /* 0x000fe2000000000e */
[----:B------:R-:W-:Y:S01]  /*65c0*/  HADD2.F32 R3, -RZ, R72.H1_H1 ;  /* 0x30000048ff037230 */ /* 0x000fe20000004100 */
[----:B------:R-:W-:Y:S01]  /*65d0*/  F2FP.F16.F32.PACK_AB R55, R11, R6 ;  /* 0x000000060b37723e */ /* 0x000fe200000000ff */
[----:B------:R-:W-:Y:S01]  /*65e0*/  FMUL R31, R47, R31 ;  /* 0x0000001f2f1f7220 */ /* 0x000fe20000400000 */
[C---:B------:R-:W-:Y:S01]  /*65f0*/  FFMA R19, R49.reuse, R0, R19 ;  /* 0x0000000031137223 */ /* 0x040fe20000000013 */
[--C-:B------:R-:W-:Y:S02]  /*6600*/  HADD2.F32 R0, -RZ, R73.reuse.H0_H0 ;  /* 0x20000049ff007230 */ /* 0x100fe40000004100 */
[C---:B------:R-:W-:Y:S01]  /*6610*/  FFMA R16, R49.reuse, R2, R16 ;  /* 0x0000000231107223 */ /* 0x040fe20000000010 */
[----:B------:R1:W-:Y:S01]  /*6620*/  STS.128 [R63], R52 ;  /* 0x000000343f007388 */ /* 0x0003e20000000c00 */
[C---:B------:R-:W-:Y:S01]  /*6630*/  FFMA R17, R49.reuse, R3, R17 ;  /* 0x0000000331117223 */ /* 0x040fe20000000011 */
[----:B------:R-:W-:Y:S02]  /*6640*/  HADD2.F32 R2, -RZ, R73.H1_H1 ;  /* 0x30000049ff027230 */ /* 0x000fe40000004100 */
[----:B------:R-:W-:Y:S01]  /*6650*/  FFMA R18, R49, R0, R18 ;  /* 0x0000000031127223 */ /* 0x000fe20000000012 */
[--C-:B------:R-:W-:Y:S01]  /*6660*/  HADD2.F32 R0, -RZ, R74.reuse.H0_H0 ;  /* 0x2000004aff007230 */ /* 0x100fe20000004100 */
[----:B------:R-:W-:Y:S01]  /*6670*/  F2FP.F16.F32.PACK_AB R8, R9, R8 ;  /* 0x000000080908723e */ /* 0x000fe200000000ff */
[--C-:B------:R-:W-:Y:S02]  /*6680*/  HADD2.F32 R3, -RZ, R75.reuse.H0_H0 ;  /* 0x2000004bff037230 */ /* 0x100fe40000004100 */
[C---:B------:R-:W-:Y:S01]  /*6690*/  FFMA R23, R49.reuse, R2, R23 ;  /* 0x0000000231177223 */ /* 0x040fe20000000017 */
[----:B------:R-:W-:Y:S02]  /*66a0*/  HADD2.F32 R2, -RZ, R74.H1_H1 ;  /* 0x3000004aff027230 */ /* 0x000fe40000004100 */
[----:B------:R-:W-:Y:S01]  /*66b0*/  FFMA R20, R49, R0, R20 ;  /* 0x0000000031147223 */ /* 0x000fe20000000014 */
[----:B------:R-:W-:Y:S01]  /*66c0*/  HADD2.F32 R0, -RZ, R75.H1_H1 ;  /* 0x3000004bff007230 */ /* 0x000fe20000004100 */
[----:B------:R-:W-:Y:S01]  /*66d0*/  F2FP.F16.F32.PACK_AB R9, R15, R10 ;  /* 0x0000000a0f09723e */ /* 0x000fe200000000ff */
[----:B------:R-:W-:Y:S02]  /*66e0*/  HADD2.F32 R4, -RZ, R83.H0_H0 ;  /* 0x20000053ff047230 */ /* 0x000fe40000004100 */
[C---:B------:R-:W-:Y:S01]  /*66f0*/  FFMA R21, R49.reuse, R2, R21 ;  /* 0x0000000231157223 */ /* 0x040fe20000000015 */
[C---:B------:R-:W-:Y:S01]  /*6700*/  FFMA R22, R49.reuse, R3, R22 ;  /* 0x0000000331167223 */ /* 0x040fe20000000016 */
[----:B------:R-:W-:Y:S01]  /*6710*/  FFMA R27, R49, R0, R27 ;  /* 0x00000000311b7223 */ /* 0x000fe2000000001b */
[--C-:B------:R-:W-:Y:S01]  /*6720*/  HADD2.F32 R2, -RZ, R80.reuse.H0_H0 ;  /* 0x20000050ff027230 */ /* 0x100fe20000004100 */
[----:B------:R-:W-:Y:S01]  /*6730*/  F2FP.F16.F32.PACK_AB R10, R13, R12 ;  /* 0x0000000c0d0a723e */ /* 0x000fe200000000ff */
[----:B------:R-:W-:Y:S01]  /*6740*/  HADD2.F32 R0, -RZ, R80.H1_H1 ;  /* 0x30000050ff007230 */ /* 0x000fe20000004100 */
[----:B------:R-:W-:Y:S01]  /*6750*/  F2FP.F16.F32.PACK_AB R11, R19, R14 ;  /* 0x0000000e130b723e */ /* 0x000fe200000000ff */
[--C-:B------:R-:W-:Y:S02]  /*6760*/  HADD2.F32 R3, -RZ, R81.reuse.H0_H0 ;  /* 0x20000051ff037230 */ /* 0x100fe40000004100 */
[C---:B------:R-:W-:Y:S01]  /*6770*/  FFMA R24, R49.reuse, R2, R24 ;  /* 0x0000000231187223 */ /* 0x040fe20000000018 */
[--C-:B------:R-:W-:Y:S02]  /*6780*/  HADD2.F32 R2, -RZ, R82.reuse.H0_H0 ;  /* 0x20000052ff027230 */ /* 0x100fe40000004100 */
[C---:B------:R-:W-:Y:S01]  /*6790*/  FFMA R25, R49.reuse, R0, R25 ;  /* 0x0000000031197223 */ /* 0x040fe20000000019 */
[----:B------:R1:W-:Y:S01]  /*67a0*/  STS.128 [R62+0x10], R8 ;  /* 0x000010083e007388 */ /* 0x0003e20000000c00 */
[----:B------:R-:W-:Y:S02]  /*67b0*/  HADD2.F32 R0, -RZ, R81.H1_H1 ;  /* 0x30000051ff007230 */ /* 0x000fe40000004100 */
[----:B------:R-:W-:Y:S01]  /*67c0*/  FFMA R26, R49, R3, R26 ;  /* 0x00000003311a7223 */ /* 0x000fe2000000001a */
[----:B------:R-:W-:Y:S01]  /*67d0*/  HADD2.F32 R3, -RZ, R82.H1_H1 ;  /* 0x30000052ff037230 */ /* 0x000fe20000004100 */
[----:B------:R-:W-:Y:S01]  /*67e0*/  F2FP.F16.F32.PACK_AB R16, R17, R16 ;  /* 0x000000101110723e */ /* 0x000fe200000000ff */
[----:B------:R-:W-:Y:S01]  /*67f0*/  HADD2.F32 R5, -RZ, R83.H1_H1 ;  /* 0x30000053ff057230 */ /* 0x000fe20000004100 */
[----:B------:R-:W-:Y:S01]  /*6800*/  F2FP.F16.F32.PACK_AB R17, R23, R18 ;  /* 0x000000121711723e */ /* 0x000fe200000000ff */
[----:B------:R-:W-:Y:S01]  /*6810*/  FFMA R31, R49, R0, R31 ;  /* 0x00000000311f7223 */ /* 0x000fe2000000001f */
[----:B------:R-:W-:Y:S01]  /*6820*/  FMUL R35, R47, R35 ;  /* 0x000000232f237220 */ /* 0x000fe20000400000 */
[----:B------:R-:W-:Y:S01]  /*6830*/  F2FP.F16.F32.PACK_AB R18, R21, R20 ;  /* 0x000000141512723e */ /* 0x000fe200000000ff */
[----:B------:R-:W-:Y:S01]  /*6840*/  FFMA R28, R49, R2, R28 ;  /* 0x00000002311c7223 */ /* 0x000fe2000000001c */
[----:B------:R-:W-:Y:S01]  /*6850*/  F2FP.F16.F32.PACK_AB R19, R27, R22 ;  /* 0x000000161b13723e */ /* 0x000fe200000000ff */
[C---:B------:R-:W-:Y:S01]  /*6860*/  FFMA R29, R49.reuse, R3, R29 ;  /* 0x00000003311d7223 */ /* 0x040fe2000000001d */
[C---:B------:R-:W-:Y:S01]  /*6870*/  FFMA R30, R49.reuse, R4, R30 ;  /* 0x00000004311e7223 */ /* 0x040fe2000000001e */
[----:B------:R-:W-:Y:S01]  /*6880*/  FFMA R35, R49, R5, R35 ;  /* 0x0000000531237223 */ /* 0x000fe20000000023 */
[----:B------:R-:W-:Y:S01]  /*6890*/  F2FP.F16.F32.PACK_AB R24, R25, R24 ;  /* 0x000000181918723e */ /* 0x000fe200000000ff */
[----:B------:R1:W-:Y:S01]  /*68a0*/  STS.128 [R61+0x20], R16 ;  /* 0x000020103d007388 */ /* 0x0003e20000000c00 */
[----:B------:R-:W-:Y:S02]  /*68b0*/  F2FP.F16.F32.PACK_AB R25, R31, R26 ;  /* 0x0000001a1f19723e */ /* 0x000fe400000000ff */
[----:B------:R-:W-:Y:S02]  /*68c0*/  F2FP.F16.F32.PACK_AB R26, R29, R28 ;  /* 0x0000001c1d1a723e */ /* 0x000fe400000000ff */
[----:B------:R-:W-:Y:S05]  /*68d0*/  F2FP.F16.F32.PACK_AB R27, R35, R30 ;  /* 0x0000001e231b723e */ /* 0x000fea00000000ff */
[----:B------:R1:W-:Y:S01]  /*68e0*/  STS.128 [R60+0x10], R24 ;  /* 0x000010183c007388 */ /* 0x0003e20000000c00 */
[----:B------:R-:W-:Y:S01]  /*68f0*/  @!PT LDS RZ, [RZ] ;  /* 0x00000000fffff984 */ /* 0x000fe20000000800 */
[----:B------:R-:W-:Y:S01]  /*6900*/  @!PT LDS RZ, [RZ] ;  /* 0x00000000fffff984 */ /* 0x000fe20000000800 */
[----:B------:R-:W-:Y:S01]  /*6910*/  @!PT LDS RZ, [RZ] ;  /* 0x00000000fffff984 */ /* 0x000fe20000000800 */
[----:B------:R-:W-:Y:S01]  /*6920*/  @!PT LDS RZ, [RZ] ;  /* 0x00000000fffff984 */ /* 0x000fe20000000800 */
[----:B------:R2:W-:Y:S07]  /*6930*/  MEMBAR.ALL.CTA ;  /* 0x0000000000007992 */ /* 0x0005ee0000008000 */
[----:B--2---:R-:W2:Y:S02]  /*6940*/  FENCE.VIEW.ASYNC.S ;  /* 0x00000000000073c6 */ /* 0x004ea40000000000 */
[----:B--2---:R-:W-:Y:S06]  /*6950*/  BAR.SYNC.DEFER_BLOCKING 0x1, 0x80 ;  /* 0x0042000000007b1d */ /* 0x004fec0000010000 */
[----:B------:R-:W-:Y:S05]  /*6960*/  @P0 BRA `(.L_x_113) ;  /* 0x00000000001c0947 */ /* 0x000fea0003800000 */
[----:B------:R-:W-:Y:S01]  /*6970*/  R2UR UR4, R68 ;  /* 0x00000000440472ca */ /* 0x000fe200000e0000 */
[----:B------:R-:W-:Y:S01]  /*6980*/  UIADD3 UR6, UP0, UPT, UR54, 0x680, URZ ;  /* 0x0000068036067890 */ /* 0x000fe2000ff1e0ff */
[----:B------:R-:W-:Y:S03]  /*6990*/  UMOV UR43, UR36 ;  /* 0x00000024002b7c82 */ /* 0x000fe60008000000 */
[----:B------:R-:W-:Y:S08]  /*69a0*/  UIADD3.X UR7, UPT, UPT, URZ, UR55, URZ, UP0, !UPT ;  /* 0x00000037ff077290 */ /* 0x000ff000087fe4ff */
[----:B------:R-:W-:Y:S09]  /*69b0*/  UIADD3 UR40, UPT, UPT, UR48, 0x200, UR4 ;  /* 0x0000020030287890 */ /* 0x000ff2000fffe004 */
[----:B------:R2:W-:Y:S02]  /*69c0*/  UTMASTG.3D [UR40], [UR6] ;  /* 0x00000028060073b5 */ /* 0x0005e40008010000 */
[----:B--2---:R0:W-:Y:S02]  /*69d0*/  UTMACMDFLUSH ;  /* 0x00000000000079b7 */ /* 0x0041e40000000000 */
.L_x_113:
[----:B------:R-:W-:Y:S05]  /*69e0*/  BSYNC.RECONVERGENT B0 ;  /* 0x0000000000007941 */ /* 0x000fea0003800200 */
.L_x_112:
[----:B------:R-:W-:Y:S01]  /*69f0*/  UIADD3 UR40, UPT, UPT, UR56, 0x1, URZ ;  /* 0x0000000138287890 */ /* 0x000fe2000fffe0ff */
[----:B------:R-:W-:Y:S03]  /*6a00*/  BSSY.RECONVERGENT B0, `(.L_x_114) ;  /* 0x0000005000007945 */ /* 0x000fe60003800200 */
[----:B------:R-:W-:Y:S04]  /*6a10*/  UISETP.NE.AND UP0, UPT, UR40, 0x3, UPT ;  /* 0x000000032800788c */ /* 0x000fe8000bf05270 */
[----:B------:R-:W-:Y:S01]  /*6a20*/  USEL UR43, UR40, URZ, UP0 ;  /* 0x000000ff282b7287 */ /* 0x000fe20008000000 */
[----:B------:R-:W-:Y:S11]  /*6a30*/  @P0 BRA `(.L_x_115) ;  /* 0x0000000000040947 */ /* 0x000ff60003800000 */
[----:B------:R-:W-:Y:S04]  /*6a40*/  DEPBAR.LE SB0, 0x1 ;  /* 0x000080400000791a */ /* 0x000fe80000000000 */
.L_x_115:
[----:B------:R-:W-:Y:S05]  /*6a50*/  BSYNC.RECONVERGENT B0 ;  /* 0x0000000000007941 */ /* 0x000fea0003800200 */
.L_x_114:
[----:B------:R-:W-:Y:S01]  /*6a60*/  BAR.SYNC.DEFER_BLOCKING 0x1, 0x80 ;  /* 0x0042000000007b1d */ /* 0x000fe20000010000 */
[----:B------:R-:W-:Y:S01]  /*6a70*/  ISETP.NE.AND P1, PT, R109, RZ, PT ;  /* 0x000000ff6d00720c */ /* 0x000fe20003f25270 */
[----:B------:R-:W-:Y:S01]  /*6a80*/  UISETP.NE.AND UP0, UPT, UR50, URZ, UPT ;  /* 0x000000ff3200728c */ /* 0x000fe2000bf05270 */
[----:B------:R-:W-:Y:S11]  /*6a90*/  LEA R2, R69, UR48, 0x3 ;  /* 0x0000003045027c11 */ /* 0x000ff6000f8e18ff */
[----:B------:R-:W-:Y:S01]  /*6aa0*/  @P1 SHF.L.U32 R3, R71, 0x1f, RZ ;  /* 0x0000001f47031819 */ /* 0x000fe200000006ff */
[----:B------:R-:W-:Y:S06]  /*6ab0*/  BRA.U !UP0, `(.L_x_116) ;  /* 0x0000000108247547 */ /* 0x000fec000b800000 */
[----:B------:R-:W-:Y:S01]  /*6ac0*/  IMAD.U32 R4, RZ, RZ, UR49 ;  /* 0x00000031ff047e24 */ /* 0x000fe2000f8e00ff */
[----:B------:R-:W-:Y:S01]  /*6ad0*/  MOV R0, UR37 ;  /* 0x0000002500007c02 */ /* 0x000fe20008000f00 */
[----:B------:R-:W-:Y:S03]  /*6ae0*/  UIADD3 UR49, UPT, UPT, UR49, 0x1, URZ ;  /* 0x0000000131317890 */ /* 0x000fe6000fffe0ff */
[----:B------:R-:W-:Y:S01]  /*6af0*/  @P1 LEA R4, R4, UR48, 0x3 ;  /* 0x0000003004041c11 */ /* 0x000fe2000f8e18ff */
[----:B------:R-:W-:Y:S04]  /*6b00*/  UISETP.NE.AND UP0, UPT, UR49, 0x3, UPT ;  /* 0x000000033100788c */ /* 0x000fe8000bf05270 */
[----:B------:R-:W-:Y:S01]  /*6b10*/  @P1 VIADD R4, R4, 0x58 ;  /* 0x0000005804041836 */ /* 0x000fe20000000000 */
[----:B------:R-:W-:Y:S04]  /*6b20*/  USEL UR49, UR49, URZ, UP0 ;  /* 0x000000ff31317287 */ /* 0x000fe80008000000 */
[----:B------:R-:W-:Y:S04]  /*6b30*/  @P1 PRMT R0, R0, 0x654, R4 ;  /* 0x0000065400001816 */ /* 0x000fe80000000004 */
[----:B------:R2:W-:Y:S04]  /*6b40*/  @P1 SYNCS.ARRIVE.TRANS64.RED.A1T0 RZ, [R0+URZ], RZ ;  /* 0x000000ff00ff19a7 */ /* 0x0005e800081004ff */
.L_x_116:
[----:B------:R-:W4:Y:S01]  /*6b50*/  @P1 SYNCS.PHASECHK.TRANS64.TRYWAIT P0, [R2+URZ+0x40], R3 ;  /* 0x00004003020015a7 */ /* 0x000f2200080011ff */
[----:B------:R-:W-:Y:S01]  /*6b60*/  BSSY B1, `(.L_x_117) ;  /* 0x0000015000017945 */ /* 0x000fe20003800000 */
[----:B----4-:R-:W-:Y:S03]  /*6b70*/  @P1 SEL R70, RZ, 0x1, !P0 ;  /* 0x00000001ff461807 */ /* 0x010fe60004000000 */
[----:B------:R-:W-:Y:S05]  /*6b80*/  @!P1 BRA `(.L_x_118) ;  /* 0x0000000000489947 */ /* 0x000fea0003800000 */
[----:B------:R-:W-:Y:S01]  /*6b90*/  ISETP.NE.AND P1, PT, R76, RZ, PT ;  /* 0x000000ff4c00720c */ /* 0x000fe20003f25270 */
[----:B------:R-:W-:Y:S01]  /*6ba0*/  BSSY B0, `(.L_x_119) ;  /* 0x000000a000007945 */ /* 0x000fe20003800000 */
[----:B------:R-:W-:Y:S11]  /*6bb0*/  ISETP.NE.AND P0, PT, R70, RZ, PT ;  /* 0x000000ff4600720c */ /* 0x000ff60003f05270 */
[----:B------:R-:W-:Y:S04]  /*6bc0*/  @P1 IMAD R69, R69, 0x2000, R103 ;  /* 0x0000200045451824 */ /* 0x000fe800078e0267 */
[----:B------:R-:W-:Y:S01]  /*6bd0*/  @P1 IMAD.IADD R4, R111, 0x1, R69 ;  /* 0x000000016f041824 */ /* 0x000fe200078e0245 */
[----:B------:R-:W-:Y:S03]  /*6be0*/  @P1 IADD3 R3, PT, PT, R110, R69, RZ ;  /* 0x000000456e031210 */ /* 0x000fe60007ffe0ff */
[----:B--2---:R-:W-:Y:S01]  /*6bf0*/  @P1 IMAD.IADD R0, R102, 0x1, R4 ;  /* 0x0000000166001824 */ /* 0x004fe200078e0204 */
[----:B------:R-:W-:Y:S06]  /*6c00*/  @P0 BRA `(.L_x_120) ;  /* 0x00000000000c0947 */ /* 0x000fec0003800000 */
[----:B------:R-:W-:Y:S04]  /*6c10*/  SHF.L.U32 R71, R71, 0x1f, RZ ;  /* 0x0000001f47477819 */ /* 0x000fe800000006ff */
[----:B------:R-:W2:Y:S02]  /*6c20*/  SYNCS.PHASECHK.TRANS64.TRYWAIT P0, [R2+URZ+0x40], R71 ;  /* 0x00004047020075a7 */ /* 0x000ea400080011ff */
[----:B--2---:R-:W-:Y:S05]  /*6c30*/  @!P0 BRA `(.L_x_121) ;  /* 0x0000001800748947 */ /* 0x004fea0003800000 */
.L_x_120:
[----:B------:R-:W-:Y:S05]  /*6c40*/  BSYNC B0 ;  /* 0x0000000000007941 */ /* 0x000fea0003800000 */
.L_x_119:
[----:B------:R-:W-:Y:S11]  /*6c50*/  ISETP.NE.AND P0, PT, R76, RZ, PT ;  /* 0x000000ff4c00720c */ /* 0x000ff60003f05270 */
[----:B------:R-:W-:Y:S02]  /*6c60*/  @!UPT UIADD3 URZ, UPT, UPT, URZ, URZ, URZ ;  /* 0x000000fffffff290 */ /* 0x000fe4000fffe0ff */
[----:B------:R4:W1:Y:S04]  /*6c70*/  @P0 LDS.128 R56, [R69] ;  /* 0x0000000045380984 */ /* 0x0008680000000c00 */
[----:B------:R4:W1:Y:S04]  /*6c80*/  @P0 LDS.128 R72, [R3+0x20] ;  /* 0x0000200003480984 */ /* 0x0008680000000c00 */
[----:B------:R4:W1:Y:S04]  /*6c90*/  @P0 LDS.128 R64, [R4+0x10] ;  /* 0x0000100004400984 */ /* 0x0008680000000c00 */
[----:B------:R4:W1:Y:S02]  /*6ca0*/  @P0 LDS.128 R80, [R0+0x10] ;  /* 0x0000100000500984 */ /* 0x0008640000000c00 */
.L_x_118:
[----:B------:R-:W-:Y:S05]  /*6cb0*/  BSYNC B1 ;  /* 0x0000000000017941 */ /* 0x000fea0003800000 */
.L_x_117:
[----:B--2-4-:R-:W-:Y:S05]  /*6cc0*/  VIADD R0, R48, 0x20 ;  /* 0x0000002030007836 */ /* 0x014fea0000000000 */
[----:B------:R-:W-:Y:S04]  /*6cd0*/  SHF.R.U32.HI R0, RZ, 0x15, R0 ;  /* 0x00000015ff007819 */ /* 0x000fe80000011600 */
[----:B------:R-:W-:Y:S11]  /*6ce0*/  LOP3.LUT P0, RZ, R0, 0x3, R96, 0x48, !PT ;  /* 0x0000000300ff7812 */ /* 0x000ff60007804860 */
[----:B------:R-:W-:Y:S02]  /*6cf0*/  @!UPT UIADD3 URZ, UPT, UPT, URZ, URZ, URZ ;  /* 0x000000fffffff290 */ /* 0x000fe4000fffe0ff */
[----:B------:R-:W-:Y:S05]  /*6d00*/  @!P0 BRA `(.L_x_122) ;  /* 0x0000000000408947 */ /* 0x000fea0003800000 */
[----:B------:R-:W2:Y:S01]  /*6d10*/  LDCU.64 UR8, c[0x4][0x70] ;  /* 0x01000e00ff0877ac */ /* 0x000ea20008000a00 */
[----:B------:R-:W-:Y:S01]  /*6d20*/  MOV R3, 0x0 ;  /* 0x0000000000037802 */ /* 0x000fe20000000f00 */
[----:B------:R-:W-:Y:S02]  /*6d30*/  HFMA2 R12, -RZ, RZ, 0, 5.9604644775390625e-08 ;  /* 0x00000001ff0c7431 */ /* 0x000fe400000001ff */
[----:B-1----:R-:W-:Y:S02]  /*6d40*/  IMAD.MOV.U32 R8, RZ, RZ, 0x192 ;  /* 0x00000192ff087424 */ /* 0x002fe400078e00ff */
[----:B------:R-:W-:Y:S01]  /*6d50*/  IMAD.MOV.U32 R13, RZ, RZ, RZ ;  /* 0x000000ffff0d7224 */ /* 0x000fe200078e00ff */
[----:B------:R-:W1:Y:S01]  /*6d60*/  LDCU.64 UR6, c[0x4][0x78] ;  /* 0x01000f00ff0677ac */ /* 0x000e620008000a00 */
[----:B------:R-:W4:Y:S01]  /*6d70*/  LDC.64 R2, c[0x4][R3] ;  /* 0x0100000003027b82 */ /* 0x000f220000000a00 */
[----:B------:R-:W5:Y:S01]  /*6d80*/  LDCU.64 UR4, c[0x4][0x10] ;  /* 0x01000200ff0477ac */ /* 0x000f620008000a00 */
[----:B--2---:R-:W-:Y:S01]  /*6d90*/  MOV R5, UR9 ;  /* 0x0000000900057c02 */ /* 0x004fe20008000f00 */
[----:B------:R-:W-:Y:S01]  /*6da0*/  IMAD.U32 R4, RZ, RZ, UR8 ;  /* 0x00000008ff047e24 */ /* 0x000fe2000f8e00ff */
[----:B-1----:R-:W-:Y:S01]  /*6db0*/  MOV R7, UR7 ;  /* 0x0000000700077c02 */ /* 0x002fe20008000f00 */
[----:B------:R-:W-:Y:S01]  /*6dc0*/  IMAD.U32 R6, RZ, RZ, UR6 ;  /* 0x00000006ff067e24 */ /* 0x000fe2000f8e00ff */
[----:B-----5:R-:W-:Y:S01]  /*6dd0*/  MOV R11, UR5 ;  /* 0x00000005000b7c02 */ /* 0x020fe20008000f00 */
[----:B------:R-:W-:Y:S02]  /*6de0*/  IMAD.U32 R10, RZ, RZ, UR4 ;  /* 0x00000004ff0a7e24 */ /* 0x000fe4000f8e00ff */
[----:B------:R-:W-:Y:S07]  /*6df0*/  LEPC R20, `(.L_x_122) ;  /* 0x000000001014794e */ /* 0x000fee0000000000 */
[----:B---34-:R-:W-:Y:S05]  /*6e00*/  CALL.ABS.NOINC R2 ;  /* 0x0000000002007343 */ /* 0x018fea0003c00000 */
.L_x_122:
[----:B------:R-:W-:Y:S01]  /*6e10*/  ISETP.NE.AND P0, PT, R104, RZ, PT ;  /* 0x000000ff6800720c */ /* 0x000fe20003f05270 */
[----:B------:R-:W-:Y:S05]  /*6e20*/  WARPSYNC.ALL ;  /* 0x0000000000007948 */ /* 0x000fea0003800000 */
[----:B------:R-:W-:Y:S01]  /*6e30*/  R2UR UR4, R48 ;  /* 0x00000000300472ca */ /* 0x000fe200000e0000 */
[----:B------:R-:W-:Y:S01]  /*6e40*/  USHF.L.U32 UR8, UR43, 0xd, URZ ;  /* 0x0000000d2b087899 */ /* 0x000fe200080006ff */
[--C-:B-1----:R-:W-:Y:S01]  /*6e50*/  HADD2.F32 R48, -RZ, R56.reuse.H0_H0 ;  /* 0x20000038ff307230 */ /* 0x102fe20000004100 */
[----:B------:R-:W-:Y:S01]  /*6e60*/  IADD3 R106, PT, PT, R106, 0xc0, RZ ;  /* 0x000000c06a6a7810 */ /* 0x000fe20007ffe0ff */
[----:B------:R-:W-:Y:S01]  /*6e70*/  HADD2.F32 R50, -RZ, R56.H1_H1 ;  /* 0x30000038ff327230 */ /* 0x000fe20000004100 */
[----:B------:R-:W-:Y:S01]  /*6e80*/  BSSY.RECONVERGENT B0, `(.L_x_123) ;  /* 0x000008b000007945 */ /* 0x000fe20003800200 */
[--C-:B------:R-:W-:Y:S01]  /*6e90*/  HADD2.F32 R51, -RZ, R57.reuse.H0_H0 ;  /* 0x20000039ff337230 */ /* 0x100fe20000004100 */
[----:B------:R-:W-:Y:S01]  /*6ea0*/  IADD3 R0, PT, PT, R103, UR8, RZ ;  /* 0x0000000867007c10 */ /* 0x000fe2000fffe0ff */
[----:B------:R-:W-:Y:S01]  /*6eb0*/  HADD2.F32 R52, -RZ, R57.H1_H1 ;  /* 0x30000039ff347230 */ /* 0x000fe20000004100 */
[----:B------:R-:W-:Y:S01]  /*6ec0*/  LOP3.LUT R106, R106, 0xfefffff8, RZ, 0xc0, !PT ;  /* 0xfefffff86a6a7812 */ /* 0x000fe200078ec0ff */
[--C-:B------:R-:W-:Y:S01]  /*6ed0*/  HADD2.F32 R53, -RZ, R58.reuse.H0_H0 ;  /* 0x2000003aff357230 */ /* 0x100fe20000004100 */
[-C--:B------:R-:W-:Y:S01]  /*6ee0*/  IADD3 R111, PT, PT, R111, R0.reuse, RZ ;  /* 0x000000006f6f7210 */ /* 0x080fe20007ffe0ff */
[----:B------:R-:W-:Y:S01]  /*6ef0*/  HADD2.F32 R54, -RZ, R58.H1_H1 ;  /* 0x3000003aff367230 */ /* 0x000fe20000004100 */
[----:B------:R-:W1:Y:S01]  /*6f00*/  LDTM.x32 R4, tmem[UR4+0x20] ;  /* 0x00002004000479ee */ /* 0x000e6200082c0000 */
[----:B------:R-:W-:Y:S01]  /*6f10*/  NOP ;  /* 0x0000000000007918 */ /* 0x000fe20000000000 */
[----:B-1----:R1:W-:Y:S01]  /*6f20*/  SYNCS.ARRIVE.TRANS64.RED.A1T0 RZ, [R106+URZ], RZ ;  /* 0x000000ff6aff79a7 */ /* 0x0023e200081004ff */
[----:B------:R-:W-:Y:S01]  /*6f30*/  IADD3 R110, PT, PT, R110, R0, RZ ;  /* 0x000000006e6e7210 */ /* 0x000fe20007ffe0ff */
[--C-:B------:R-:W-:Y:S02]  /*6f40*/  HADD2.F32 R55, -RZ, R59.reuse.H0_H0 ;  /* 0x2000003bff377230 */ /* 0x100fe40000004100 */
[----:B------:R-:W-:Y:S02]  /*6f50*/  HADD2.F32 R56, -RZ, R59.H1_H1 ;  /* 0x3000003bff387230 */ /* 0x000fe40000004100 */
[--C-:B------:R-:W-:Y:S02]  /*6f60*/  HADD2.F32 R57, -RZ, R64.reuse.H0_H0 ;  /* 0x20000040ff397230 */ /* 0x100fe40000004100 */
[----:B------:R-:W-:Y:S02]  /*6f70*/  HADD2.F32 R58, -RZ, R64.H1_H1 ;  /* 0x30000040ff3a7230 */ /* 0x000fe40000004100 */
[--C-:B------:R-:W-:Y:S02]  /*6f80*/  HADD2.F32 R59, -RZ, R65.reuse.H0_H0 ;  /* 0x20000041ff3b7230 */ /* 0x100fe40000004100 */
[----:B---3--:R-:W-:Y:S02]  /*6f90*/  HADD2.F32 R60, -RZ, R65.H1_H1 ;  /* 0x30000041ff3c7230 */ /* 0x008fe40000004100 */
[--C-:B------:R-:W-:Y:S02]  /*6fa0*/  HADD2.F32 R61, -RZ, R66.reuse.H0_H0 ;  /* 0x20000042ff3d7230 */ /* 0x100fe40000004100 */
[----:B------:R-:W-:Y:S02]  /*6fb0*/  HADD2.F32 R62, -RZ, R66.H1_H1 ;  /* 0x30000042ff3e7230 */ /* 0x000fe40000004100 */
[--C-:B------:R-:W-:Y:S02]  /*6fc0*/  HADD2.F32 R63, -RZ, R67.reuse.H0_H0 ;  /* 0x20000043ff3f7230 */ /* 0x100fe40000004100 */
[----:B------:R-:W-:Y:S02]  /*6fd0*/  HADD2.F32 R64, -RZ, R67.H1_H1 ;  /* 0x30000043ff407230 */ /* 0x000fe40000004100 */
[C---:B------:R-:W-:Y:S01]  /*6fe0*/  FMUL R4, R47.reuse, R4 ;  /* 0x000000042f047220 */ /* 0x040fe20000400000 */
[C---:B------:R-:W-:Y:S01]  /*6ff0*/  FMUL R5, R47.reuse, R5 ;  /* 0x000000052f057220 */ /* 0x040fe20000400000 */
[C---:B------:R-:W-:Y:S01]  /*7000*/  FMUL R6, R47.reuse, R6 ;  /* 0x000000062f067220 */ /* 0x040fe20000400000 */
[----:B------:R-:W-:Y:S01]  /*7010*/  FMUL R7, R47, R7 ;  /* 0x000000072f077220 */ /* 0x000fe20000400000 */
[C---:B------:R-:W-:Y:S01]  /*7020*/  FFMA R4, R49.reuse, R48, R4 ;  /* 0x0000003031047223 */ /* 0x040fe20000000004 */
[C---:B------:R-:W-:Y:S01]  /*7030*/  FFMA R5, R49.reuse, R50, R5 ;  /* 0x0000003231057223 */ /* 0x040fe20000000005 */
[C---:B------:R-:W-:Y:S01]  /*7040*/  FFMA R6, R49.reuse, R51, R6 ;  /* 0x0000003331067223 */ /* 0x040fe20000000006 */
[----:B------:R-:W-:Y:S01]  /*7050*/  FFMA R7, R49, R52, R7 ;  /* 0x0000003431077223 */ /* 0x000fe20000000007 */
[C---:B------:R-:W-:Y:S01]  /*7060*/  FMUL R8, R47.reuse, R8 ;  /* 0x000000082f087220 */ /* 0x040fe20000400000 */
[----:B------:R-:W-:Y:S01]  /*7070*/  FMUL R9, R47, R9 ;  /* 0x000000092f097220 */ /* 0x000fe20000400000 */
[----:B------:R-:W-:Y:S01]  /*7080*/  F2FP.F16.F32.PACK_AB R4, R5, R4 ;  /* 0x000000040504723e */ /* 0x000fe200000000ff */
[----:B------:R-:W-:Y:S01]  /*7090*/  FMUL R10, R47, R10 ;  /* 0x0000000a2f0a7220 */ /* 0x000fe20000400000 */
[----:B------:R-:W-:Y:S01]  /*70a0*/  F2FP.F16.F32.PACK_AB R5, R7, R6 ;  /* 0x000000060705723e */ /* 0x000fe200000000ff */
[C---:B------:R-:W-:Y:S01]  /*70b0*/  FFMA R8, R49.reuse, R53, R8 ;  /* 0x0000003531087223 */ /* 0x040fe20000000008 */
[C---:B------:R-:W-:Y:S01]  /*70c0*/  FFMA R9, R49.reuse, R54, R9 ;  /* 0x0000003631097223 */ /* 0x040fe20000000009 */
[----:B------:R-:W-:Y:S01]  /*70d0*/  FFMA R10, R49, R55, R10 ;  /* 0x00000037310a7223 */ /* 0x000fe2000000000a */
[C---:B------:R-:W-:Y:S01]  /*70e0*/  FMUL R11, R47.reuse, R11 ;  /* 0x0000000b2f0b7220 */ /* 0x040fe20000400000 */
[C---:B------:R-:W-:Y:S01]  /*70f0*/  FMUL R0, R47.reuse, R12 ;  /* 0x0000000c2f007220 */ /* 0x040fe20000400000 */
[----:B------:R-:W-:Y:S01]  /*7100*/  FMUL R2, R47, R13 ;  /* 0x0000000d2f027220 */ /* 0x000fe20000400000 */
[----:B------:R-:W-:Y:S01]  /*7110*/  F2FP.F16.F32.PACK_AB R6, R9, R8 ;  /* 0x000000080906723e */ /* 0x000fe200000000ff */
[C---:B------:R-:W-:Y:S01]  /*7120*/  FFMA R11, R49.reuse, R56, R11 ;  /* 0x00000038310b7223 */ /* 0x040fe2000000000b */
[C---:B------:R-:W-:Y:S01]  /*7130*/  FFMA R0, R49.reuse, R57, R0 ;  /* 0x0000003931007223 */ /* 0x040fe20000000000 */
[----:B------:R-:W-:Y:S01]  /*7140*/  FFMA R2, R49, R58, R2 ;  /* 0x0000003a31027223 */ /* 0x000fe20000000002 */
[C---:B------:R-:W-:Y:S01]  /*7150*/  FMUL R3, R47.reuse, R14 ;  /* 0x0000000e2f037220 */ /* 0x040fe20000400000 */
[C---:B------:R-:W-:Y:S01]  /*7160*/  FMUL R15, R47.reuse, R15 ;  /* 0x0000000f2f0f7220 */ /* 0x040fe20000400000 */
[C---:B------:R-:W-:Y:S01]  /*7170*/  FMUL R12, R47.reuse, R16 ;  /* 0x000000102f0c7220 */ /* 0x040fe20000400000 */
[----:B------:R-:W-:Y:S01]  /*7180*/  FMUL R13, R47, R17 ;  /* 0x000000112f0d7220 */ /* 0x000fe20000400000 */
[----:B------:R-:W-:Y:S01]  /*7190*/  FFMA R3, R49, R59, R3 ;  /* 0x0000003b31037223 */ /* 0x000fe20000000003 */
[----:B------:R-:W-:Y:S01]  /*71a0*/  FMUL R14, R47, R18 ;  /* 0x000000122f0e7220 */ /* 0x000fe20000400000 */
[----:B------:R-:W-:Y:S01]  /*71b0*/  FFMA R15, R49, R60, R15 ;  /* 0x0000003c310f7223 */ /* 0x000fe2000000000f */
[--C-:B------:R-:W-:Y:S02]  /*71c0*/  HADD2.F32 R65, -RZ, R72.reuse.H0_H0 ;  /* 0x20000048ff417230 */ /* 0x100fe40000004100 */
[----:B------:R-:W-:Y:S01]  /*71d0*/  FMUL R19, R47, R19 ;  /* 0x000000132f137220 */ /* 0x000fe20000400000 */
[----:B------:R-:W-:Y:S01]  /*71e0*/  F2FP.F16.F32.PACK_AB R7, R11, R10 ;  /* 0x0000000a0b07723e */ /* 0x000fe200000000ff */
[----:B------:R-:W-:Y:S01]  /*71f0*/  FFMA R12, R49, R61, R12 ;  /* 0x0000003d310c7223 */ /* 0x000fe2000000000c */
[----:B------:R-:W-:Y:S02]  /*7200*/  HADD2.F32 R66, -RZ, R72.H1_H1 ;  /* 0x30000048ff427230 */ /* 0x000fe40000004100 */
[----:B------:R-:W-:Y:S01]  /*7210*/  FMUL R16, R47, R20 ;  /* 0x000000142f107220 */ /* 0x000fe20000400000 */
[----:B------:R-:W-:Y:S01]  /*7220*/  FFMA R13, R49, R62, R13 ;  /* 0x0000003e310d7223 */ /* 0x000fe2000000000d */
[----:B------:R1:W-:Y:S01]  /*7230*/  STS.128 [R103+UR8], R4 ;  /* 0x0000000467007988 */ /* 0x0003e20008000c08 */
[--C-:B------:R-:W-:Y:S02]  /*7240*/  HADD2.F32 R67, -RZ, R73.reuse.H0_H0 ;  /* 0x20000049ff437230 */ /* 0x100fe40000004100 */
[----:B------:R-:W-:Y:S01]  /*7250*/  FMUL R17, R47, R21 ;  /* 0x000000152f117220 */ /* 0x000fe20000400000 */
[----:B------:R-:W-:Y:S01]  /*7260*/  FFMA R14, R49, R63, R14 ;  /* 0x0000003f310e7223 */ /* 0x000fe2000000000e */
[----:B------:R-:W-:Y:S02]  /*7270*/  HADD2.F32 R68, -RZ, R73.H1_H1 ;  /* 0x30000049ff447230 */ /* 0x000fe40000004100 */
[----:B------:R-:W-:Y:S01]  /*7280*/  FMUL R18, R47, R22 ;  /* 0x000000162f127220 */ /* 0x000fe20000400000 */
[----:B------:R-:W-:Y:S01]  /*7290*/  FFMA R19, R49, R64, R19 ;  /* 0x0000004031137223 */ /* 0x000fe20000000013 */
        /* <DEDUP_REMOVED lines=14> */
[----:B------:R-:W-:Y:S01]  /*7380*/  F2FP.F16.F32.PACK_AB R8, R2, R0 ;  /* 0x000000000208723e */ /* 0x000fe200000000ff */
[----:B------:R-:W-:Y:S01]  /*7390*/  FFMA R20, R49, R69, R20 ;  /* 0x0000004531147223 */ /* 0x000fe20000000014 */
[----:B------:R-:W-:Y:S01]  /*73a0*/  F2FP.F16.F32.PACK_AB R9, R15, R3 ;  /* 0x000000030f09723e */ /* 0x000fe200000000ff */
[----:B------:R-:W-:Y:S01]  /*73b0*/  HADD2.F32 R74, -RZ, R80.H1_H1 ;  /* 0x30000050ff4a7230 */ /* 0x000fe20000004100 */
[----:B------:R-:W-:Y:S01]  /*73c0*/  F2FP.F16.F32.PACK_AB R10, R13, R12 ;  /* 0x0000000c0d0a723e */ /* 0x000fe200000000ff */
[----:B------:R-:W-:Y:S01]  /*73d0*/  FMUL R24, R47, R28 ;  /* 0x0000001c2f187220 */ /* 0x000fe20000400000 */
[----:B------:R-:W-:Y:S01]  /*73e0*/  F2FP.F16.F32.PACK_AB R11, R19, R14 ;  /* 0x0000000e130b723e */ /* 0x000fe200000000ff */
[----:B------:R-:W-:Y:S01]  /*73f0*/  FFMA R21, R49, R70, R21 ;  /* 0x0000004631157223 */ /* 0x000fe20000000015 */
[--C-:B------:R-:W-:Y:S02]  /*7400*/  HADD2.F32 R75, -RZ, R81.reuse.H0_H0 ;  /* 0x20000051ff4b7230 */ /* 0x100fe40000004100 */
[----:B------:R-:W-:Y:S01]  /*7410*/  FMUL R25, R47, R29 ;  /* 0x0000001d2f197220 */ /* 0x000fe20000400000 */
[----:B------:R-:W-:Y:S01]  /*7420*/  FFMA R22, R49, R71, R22 ;  /* 0x0000004731167223 */ /* 0x000fe20000000016 */
[----:B------:R1:W-:Y:S01]  /*7430*/  STS.128 [R111+0x10], R8 ;  /* 0x000010086f007388 */ /* 0x0003e20000000c00 */
        /* <DEDUP_REMOVED lines=28> */
[----:B------:R-:W-:Y:S02]  /*7600*/  F2FP.F16.F32.PACK_AB R27, R35, R30 ;  /* 0x0000001e231b723e */ /* 0x000fe400000000ff */
[----:B------:R-:W-:Y:S05]  /*7610*/  IADD3 R0, PT, PT, R102, R111, RZ ;  /* 0x0000006f66007210 */ /* 0x000fea0007ffe0ff */
        /* <DEDUP_REMOVED lines=9> */
[----:B------:R-:W-:Y:S02]  /*76b0*/  UIADD3 UR10, UP0, UPT, UR54, 0x680, URZ ;  /* 0x00000680360a7890 */ /* 0x000fe4000ff1e0ff */
[----:B------:R-:W-:Y:S02]  /*76c0*/  UIADD3 UR5, UPT, UPT, UR41, 0x20, URZ ;  /* 0x0000002029057890 */ /* 0x000fe4000fffe0ff */
[----:B------:R-:W-:Y:S02]  /*76d0*/  UIADD3 UR4, UPT, UPT, UR48, 0x200, UR8 ;  /* 0x0000020030047890 */ /* 0x000fe4000fffe008 */
[----:B------:R-:W-:Y:S01]  /*76e0*/  UIADD3.X UR11, UPT, UPT, URZ, UR55, URZ, UP0, !UPT ;  /* 0x00000037ff0b7290 */ /* 0x000fe200087fe4ff */
[----:B------:R-:W-:Y:S01]  /*76f0*/  UMOV UR6, UR42 ;  /* 0x0000002a00067c82 */ /* 0x000fe20008000000 */
[----:B------:R-:W-:Y:S07]  /*7700*/  UMOV UR7, UR36 ;  /* 0x0000002400077c82 */ /* 0x000fee0008000000 */
[----:B------:R2:W-:Y:S02]  /*7710*/  UTMASTG.3D [UR4], [UR10] ;  /* 0x000000040a0073b5 */ /* 0x0005e40008010000 */
[----:B--2---:R0:W-:Y:S02]  /*7720*/  UTMACMDFLUSH ;  /* 0x00000000000079b7 */ /* 0x0041e40000000000 */
.L_x_124:
[----:B------:R-:W-:Y:S05]  /*7730*/  BSYNC.RECONVERGENT B0 ;  /* 0x0000000000007941 */ /* 0x000fea0003800200 */
.L_x_123:
[----:B------:R-:W-:Y:S01]  /*7740*/  UIADD3 UR43, UPT, UPT, UR43, 0x1, URZ ;  /* 0x000000012b2b7890 */ /* 0x000fe2000fffe0ff */
[----:B------:R-:W-:Y:S03]  /*7750*/  BSSY.RECONVERGENT B0, `(.L_x_125) ;  /* 0x0000008000007945 */ /* 0x000fe60003800200 */
[----:B------:R-:W-:Y:S04]  /*7760*/  UISETP.NE.AND UP0, UPT, UR43, 0x3, UPT ;  /* 0x000000032b00788c */ /* 0x000fe8000bf05270 */
[----:B------:R-:W-:Y:S02]  /*7770*/  UISETP.EQ.XOR UP1, UPT, UR40, 0x3, !UP0 ;  /* 0x000000032800788c */ /* 0x000fe4000c722a70 */
[----:B------:R-:W-:Y:S02]  /*7780*/  USEL UR56, UR43, URZ, UP0 ;  /* 0x000000ff2b387287 */ /* 0x000fe40008000000 */
[----:B------:R-:W-:Y:S04]  /*7790*/  USEL UR4, URZ, 0x1, !UP1 ;  /* 0x00000001ff047887 */ /* 0x000fe8000c800000 */
[----:B------:R-:W-:Y:S01]  /*77a0*/  ULOP3.LUT UR51, UR51, UR4, URZ, 0x3c, !UPT ;  /* 0x0000000433337292 */ /* 0x000fe2000f8e3cff */
[----:B------:R-:W-:Y:S11]  /*77b0*/  @P0 BRA `(.L_x_126) ;  /* 0x0000000000040947 */ /* 0x000ff60003800000 */
[----:B------:R-:W-:Y:S04]  /*77c0*/  DEPBAR.LE SB0, 0x1 ;  /* 0x000080400000791a */ /* 0x000fe80000000000 */
.L_x_126:
[----:B------:R-:W-:Y:S05]  /*77d0*/  BSYNC.RECONVERGENT B0 ;  /* 0x0000000000007941 */ /* 0x000fea0003800200 */
.L_x_125:
[----:B------:R-:W-:Y:S01]  /*77e0*/  BAR.SYNC.DEFER_BLOCKING 0x1, 0x80 ;  /* 0x0042000000007b1d */ /* 0x000fe20000010000 */
[----:B------:R-:W-:Y:S01]  /*77f0*/  UISETP.NE.AND UP0, UPT, UR50, -0x2, UPT ;  /* 0xfffffffe3200788c */ /* 0x000fe2000bf05270 */
[----:B------:R-:W-:Y:S08]  /*7800*/  IADD3 R45, PT, PT, R45, 0x1, RZ ;  /* 0x000000012d2d7810 */ /* 0x000ff00007ffe0ff */
[----:B------:R-:W-:Y:S05]  /*7810*/  BRA.U !UP0, `(.L_x_127) ;  /* 0x0000000108287547 */ /* 0x000fea000b800000 */
[----:B------:R-:W-:Y:S01]  /*7820*/  ISETP.NE.AND P0, PT, R109, RZ, PT ;  /* 0x000000ff6d00720c */ /* 0x000fe20003f05270 */
[----:B------:R-:W-:Y:S01]  /*7830*/  IMAD.U32 R2, RZ, RZ, UR49 ;  /* 0x00000031ff027e24 */ /* 0x000fe2000f8e00ff */
[----:B------:R-:W-:Y:S01]  /*7840*/  UIADD3 UR49, UPT, UPT, UR49, 0x1, URZ ;  /* 0x0000000131317890 */ /* 0x000fe2000fffe0ff */
[----:B-1----:R-:W-:Y:S03]  /*7850*/  IMAD.U32 R0, RZ, RZ, UR37 ;  /* 0x00000025ff007e24 */ /* 0x002fe6000f8e00ff */
[----:B------:R-:W-:Y:S04]  /*7860*/  UISETP.NE.AND UP0, UPT, UR49, 0x3, UPT ;  /* 0x000000033100788c */ /* 0x000fe8000bf05270 */
[----:B------:R-:W-:Y:S03]  /*7870*/  USEL UR49, UR49, URZ, UP0 ;  /* 0x000000ff31317287 */ /* 0x000fe60008000000 */
[----:B------:R-:W-:Y:S05]  /*7880*/  @P0 LEA R2, R2, UR48, 0x3 ;  /* 0x0000003002020c11 */ /* 0x000fea000f8e18ff */
[----:B------:R-:W-:Y:S05]  /*7890*/  @P0 VIADD R2, R2, 0x58 ;  /* 0x0000005802020836 */ /* 0x000fea0000000000 */
[----:B------:R-:W-:Y:S04]  /*78a0*/  @P0 PRMT R0, R0, 0x654, R2 ;  /* 0x0000065400000816 */ /* 0x000fe80000000002 */
[----:B------:R2:W-:Y:S03]  /*78b0*/  @P0 SYNCS.ARRIVE.TRANS64.RED.A1T0 RZ, [R0+URZ], RZ ;  /* 0x000000ff00ff09a7 */ /* 0x0005e600081004ff */
.L_x_127:
[----:B------:R-:W-:Y:S01]  /*78c0*/  ISETP.NE.AND P2, PT, R105, RZ, PT ;  /* 0x000000ff6900720c */ /* 0x000fe20003f45270 */
[----:B------:R-:W-:Y:S01]  /*78d0*/  UIADD3 UR50, UPT, UPT, UR50, 0x2, URZ ;  /* 0x0000000232327890 */ /* 0x000fe2000fffe0ff */
[----:B------:R-:W-:Y:S01]  /*78e0*/  ISETP.NE.AND P0, PT, R108, 0x2, PT ;  /* 0x000000026c00780c */ /* 0x000fe20003f05270 */
[----:B------:R-:W-:Y:S01]  /*78f0*/  IMAD.IADD R15, R43, 0x1, R90 ;  /* 0x000000012b0f7824 */ /* 0x000fe200078e025a */
[----:B------:R-:W-:Y:S01]  /*7900*/  ISETP.NE.AND P1, PT, R45, 0x4, PT ;  /* 0x000000042d00780c */ /* 0x000fe20003f25270 */
[----:B------:R-:W-:Y:S01]  /*7910*/  IMAD.IADD R14, R44, 0x1, R91 ;  /* 0x000000012c0e7824 */ /* 0x000fe200078e025b */
[----:B------:R-:W-:Y:S02]  /*7920*/  SEL R2, RZ, 0x1, P0 ;  /* 0x00000001ff027807 */ /* 0x000fe40000000000 */
[----:B-12---:R-:W-:Y:S02]  /*7930*/  SEL R0, RZ, 0x1, P1 ;  /* 0x00000001ff007807 */ /* 0x006fe40000800000 */
[----:B------:R-:W-:Y:S02]  /*7940*/  LOP3.LUT R100, R100, R2, RZ, 0x3c, !PT ;  /* 0x0000000264647212 */ /* 0x000fe400078e3cff */
[----:B------:R-:W-:Y:S02]  /*7950*/  LOP3.LUT R101, R101, R0, RZ, 0x3c, !PT ;  /* 0x0000000065657212 */ /* 0x000fe400078e3cff */
[----:B------:R-:W-:Y:S02]  /*7960*/  @P2 R2UR UR36, R99 ;  /* 0x00000000632422ca */ /* 0x000fe400000e0000 */
[----:B------:R-:W-:Y:S02]  /*7970*/  SEL R108, R108, RZ, P0 ;  /* 0x000000ff6c6c7207 */ /* 0x000fe40000000000 */
[----:B------:R-:W-:Y:S01]  /*7980*/  SEL R45, R45, RZ, P1 ;  /* 0x000000ff2d2d7207 */ /* 0x000fe20000800000 */
[----:B------:R-:W-:Y:S10]  /*7990*/  @P2 BRA `(.L_x_128) ;  /* 0xffffffd800082947 */ /* 0x000ff4000383ffff */
[----:B------:R-:W-:-:S09]  /*79a0*/  UISETP.NE.AND UP0, UPT, UR53, URZ, UPT ;  /* 0x000000ff3500728c */ /* 0x000fd2000bf05270 */
[----:B------:R-:W-:Y:S05]  /*79b0*/  BRA.U !UP0, `(.L_x_129) ;  /* 0x0000000108487547 */ /* 0x000fea000b800000 */
[----:B------:R-:W1:Y:S02]  /*79c0*/  LDCU.64 UR4, c[0x0][0x890] ;  /* 0x00011200ff0477ac */ /* 0x000e640008000a00 */
[----:B-1----:R-:W-:-:S04]  /*79d0*/  UISETP.NE.U32.AND UP0, UPT, UR4, URZ, UPT ;  /* 0x000000ff0400728c */ /* 0x002fc8000bf05070 */
[----:B------:R-:W-:-:S09]  /*79e0*/  UISETP.NE.AND.EX UP0, UPT, UR5, URZ, UPT, UP0 ;  /* 0x000000ff0500728c */ /* 0x000fd2000bf05300 */
[----:B------:R-:W-:Y:S05]  /*79f0*/  BRA.U UP0, `(.L_x_130) ;  /* 0x00000001000c7547 */ /* 0x000fea000b800000 */
[----:B------:R-:W-:-:S13]  /*7a00*/  FSETP.NEU.AND P0, PT, R49, RZ, PT ;  /* 0x000000ff3100720b */ /* 0x000fda0003f0d000 */
[----:B------:R-:W-:Y:S05]  /*7a10*/  @!P0 EXIT ;  /* 0x000000000000894d */ /* 0x000fea0003800000 */
[----:B------:R-:W-:Y:S05]  /*7a20*/  BRA `(.L_x_129) ;  /* 0x00000000002c7947 */ /* 0x000fea0003800000 */
.L_x_130:
[----:B------:R-:W-:Y:S01]  /*7a30*/  ISETP.NE.AND P0, PT, R107, RZ, PT ;  /* 0x000000ff6b00720c */ /* 0x000fe20003f05270 */
[----:B------:R-:W-:-:S12]  /*7a40*/  BSSY.RECONVERGENT B0, `(.L_x_129) ;  /* 0x0000009000007945 */ /* 0x000fd80003800200 */
[----:B------:R-:W-:Y:S05]  /*7a50*/  @P0 BRA `(.L_x_131) ;  /* 0x0000000000140947 */ /* 0x000fea0003800000 */
[----:B------:R-:W1:Y:S02]  /*7a60*/  LDCU.64 UR4, c[0x0][0x888] ;  /* 0x00011100ff0477ac */ /* 0x000e640008000a00 */
[----:B-1----:R-:W-:-:S04]  /*7a70*/  ISETP.NE.U32.AND P0, PT, RZ, UR4, PT ;  /* 0x00000004ff007c0c */ /* 0x002fc8000bf05070 */
[----:B------:R-:W-:-:S13]  /*7a80*/  ISETP.NE.AND.EX P0, PT, RZ, UR5, PT, P0 ;  /* 0x00000005ff007c0c */ /* 0x000fda000bf05300 */
[----:B------:R-:W-:Y:S05]  /*7a90*/  @!P0 EXIT ;  /* 0x000000000000894d */ /* 0x000fea0003800000 */
[----:B------:R-:W-:Y:S05]  /*7aa0*/  BRA `(.L_x_132) ;  /* 0x0000000000087947 */ /* 0x000fea0003800000 */
.L_x_131:
[----:B------:R-:W-:-:S13]  /*7ab0*/  FSETP.NEU.AND P0, PT, R49, RZ, PT ;  /* 0x000000ff3100720b */ /* 0x000fda0003f0d000 */
[----:B------:R-:W-:Y:S05]  /*7ac0*/  @!P0 EXIT ;  /* 0x000000000000894d */ /* 0x000fea0003800000 */
.L_x_132:
[----:B------:R-:W-:Y:S05]  /*7ad0*/  BSYNC.RECONVERGENT B0 ;  /* 0x0000000000007941 */ /* 0x000fea0003800200 */
.L_x_129:
[----:B------:R-:W-:Y:S01]  /*7ae0*/  ULEA UR4, UR49, UR48, 0x3 ;  /* 0x0000003031047291 */ /* 0x000fe2000f8e18ff */
[----:B------:R-:W-:-:S04]  /*7af0*/  DEPBAR.LE SB0, 0x0 ;  /* 0x000080000000791a */ /* 0x000fc80000000000 */
[----:B------:R-:W-:-:S04]  /*7b00*/  UIADD3 UR4, UPT, UPT, UR4, 0x58, URZ ;  /* 0x0000005804047890 */ /* 0x000fc8000fffe0ff */
[----:B------:R-:W-:-:S09]  /*7b10*/  UPRMT UR4, UR37, 0x654, UR4 ;  /* 0x0000065425047896 */ /* 0x000fd20008000004 */
[----:B------:R-:W-:Y:S01]  /*7b20*/  SYNCS.ARRIVE.TRANS64.RED.A1T0 RZ, [UR4], RZ ;  /* 0x000000ffffff79a7 */ /* 0x000fe20008100404 */
[----:B------:R-:W-:Y:S05]  /*7b30*/  EXIT ;  /* 0x000000000000794d */ /* 0x000fea0003800000 */
.L_x_24:
[----:B--2---:R2:W4:Y:S02]  /*7b40*/  SYNCS.PHASECHK.TRANS64.TRYWAIT P0, [R2+URZ+0xf0], R3 ;  /* 0x0000f003020075a7 */ /* 0x00452400080011ff */
[----:B----4-:R-:W-:Y:S05]  /*7b50*/  @!P0 NANOSLEEP.SYNCS 0x989680 ;  /* 0x009896800000895d */ /* 0x010fea0003900000 */
[----:B------:R-:W4:Y:S02]  /*7b60*/  @!P0 SYNCS.PHASECHK.TRANS64 P0, [R2+URZ+0xf0], R3 ;  /* 0x0000f003020085a7 */ /* 0x000f2400080010ff */
[----:B----4-:R-:W-:Y:S05]  /*7b70*/  @!P0 BRA `(.L_x_24) ;  /* 0xfffffffc00f08947 */ /* 0x010fea000383ffff */
[----:B------:R-:W-:Y:S05]  /*7b80*/  BRA `(.L_x_133) ;  /* 0xffffff9c00187947 */ /* 0x000fea000383ffff */
.L_x_27:
[----:B------:R-:W-:-:S07]  /*7b90*/  MOV R2, UR33 ;  /* 0x0000002100027c02 */ /* 0x000fce0008000f00 */
.L_x_134:
[----:B-1----:R1:W2:Y:S02]  /*7ba0*/  SYNCS.PHASECHK.TRANS64.TRYWAIT P0, [R2+URZ+0x20], R4 ;  /* 0x00002004020075a7 */ /* 0x0022a400080011ff */
[----:B--2---:R-:W-:Y:S05]  /*7bb0*/  @!P0 NANOSLEEP.SYNCS 0x989680 ;  /* 0x009896800000895d */ /* 0x004fea0003900000 */
[----:B------:R-:W2:Y:S02]  /*7bc0*/  @!P0 SYNCS.PHASECHK.TRANS64 P0, [R2+URZ+0x20], R4 ;  /* 0x00002004020085a7 */ /* 0x000ea400080010ff */
[----:B--2---:R-:W-:Y:S05]  /*7bd0*/  @!P0 BRA `(.L_x_134) ;  /* 0xfffffffc00f08947 */ /* 0x004fea000383ffff */
[----:B------:R-:W-:Y:S05]  /*7be0*/  BRA `(.L_x_26) ;  /* 0xffffff9c00807947 */ /* 0x000fea000383ffff */
.L_x_34:
[----:B-1----:R-:W-:-:S07]  /*7bf0*/  MOV R2, UR17 ;  /* 0x0000001100027c02 */ /* 0x002fce0008000f00 */
.L_x_135:
[----:B-1----:R1:W2:Y:S02]  /*7c00*/  SYNCS.PHASECHK.TRANS64.TRYWAIT P0, [R2+URZ+0x20], R4 ;  /* 0x00002004020075a7 */ /* 0x0022a400080011ff */
[----:B--2---:R-:W-:Y:S05]  /*7c10*/  @!P0 NANOSLEEP.SYNCS 0x989680 ;  /* 0x009896800000895d */ /* 0x004fea0003900000 */
[----:B------:R-:W2:Y:S02]  /*7c20*/  @!P0 SYNCS.PHASECHK.TRANS64 P0, [R2+URZ+0x20], R4 ;  /* 0x00002004020085a7 */ /* 0x000ea400080010ff */
[----:B--2---:R-:W-:Y:S05]  /*7c30*/  @!P0 BRA `(.L_x_135) ;  /* 0xfffffffc00f08947 */ /* 0x004fea000383ffff */
[----:B------:R-:W-:Y:S05]  /*7c40*/  BRA `(.L_x_33) ;  /* 0xffffffa0003c7947 */ /* 0x000fea000383ffff */
.L_x_39:
[----:B-1----:R1:W2:Y:S02]  /*7c50*/  SYNCS.PHASECHK.TRANS64.TRYWAIT P0, [R2+URZ+0x80], R3 ;  /* 0x00008003020075a7 */ /* 0x0022a400080011ff */
[----:B--2---:R-:W-:Y:S05]  /*7c60*/  @!P0 NANOSLEEP.SYNCS 0x989680 ;  /* 0x009896800000895d */ /* 0x004fea0003900000 */
[----:B------:R-:W2:Y:S02]  /*7c70*/  @!P0 SYNCS.PHASECHK.TRANS64 P0, [R2+URZ+0x80], R3 ;  /* 0x00008003020085a7 */ /* 0x000ea400080010ff */
[----:B--2---:R-:W-:Y:S05]  /*7c80*/  @!P0 BRA `(.L_x_39) ;  /* 0xfffffffc00f08947 */ /* 0x004fea000383ffff */
[----:B------:R-:W-:Y:S05]  /*7c90*/  BRA `(.L_x_136) ;  /* 0xffffffa000e07947 */ /* 0x000fea000383ffff */
.L_x_43:
[----:B---3--:R-:W-:-:S07]  /*7ca0*/  MOV R0, UR5 ;  /* 0x0000000500007c02 */ /* 0x008fce0008000f00 */
.L_x_137:
[----:B-1----:R1:W2:Y:S02]  /*7cb0*/  SYNCS.PHASECHK.TRANS64.TRYWAIT P0, [R0+URZ], R2 ;  /* 0x00000002000075a7 */ /* 0x0022a400080011ff */
[----:B--2---:R-:W-:Y:S05]  /*7cc0*/  @!P0 NANOSLEEP.SYNCS 0x989680 ;  /* 0x009896800000895d */ /* 0x004fea0003900000 */
[----:B------:R-:W2:Y:S02]  /*7cd0*/  @!P0 SYNCS.PHASECHK.TRANS64 P0, [R0+URZ], R2 ;  /* 0x00000002000085a7 */ /* 0x000ea400080010ff */
[----:B--2---:R-:W-:Y:S05]  /*7ce0*/  @!P0 BRA `(.L_x_137) ;  /* 0xfffffffc00f08947 */ /* 0x004fea000383ffff */
[----:B------:R-:W-:Y:S05]  /*7cf0*/  BRA `(.L_x_138) ;  /* 0xffffffa800507947 */ /* 0x000fea000383ffff */
.L_x_44:
[----:B---3--:R-:W-:-:S07]  /*7d00*/  MOV R0, UR5 ;  /* 0x0000000500007c02 */ /* 0x008fce0008000f00 */
.L_x_139:
[----:B-1----:R1:W2:Y:S02]  /*7d10*/  SYNCS.PHASECHK.TRANS64.TRYWAIT P0, [R0+URZ], R3 ;  /* 0x00000003000075a7 */ /* 0x0022a400080011ff */
[----:B--2---:R-:W-:Y:S05]  /*7d20*/  @!P0 NANOSLEEP.SYNCS 0x989680 ;  /* 0x009896800000895d */ /* 0x004fea0003900000 */
[----:B------:R-:W2:Y:S02]  /*7d30*/  @!P0 SYNCS.PHASECHK.TRANS64 P0, [R0+URZ], R3 ;  /* 0x00000003000085a7 */ /* 0x000ea400080010ff */
[----:B--2---:R-:W-:Y:S05]  /*7d40*/  @!P0 BRA `(.L_x_139) ;  /* 0xfffffffc00f08947 */ /* 0x004fea000383ffff */
[----:B------:R-:W-:Y:S05]  /*7d50*/  BRA `(.L_x_140) ;  /* 0xffffffa8005c7947 */ /* 0x000fea000383ffff */
.L_x_45:
[----:B---3--:R-:W-:-:S07]  /*7d60*/  MOV R0, UR5 ;  /* 0x0000000500007c02 */ /* 0x008fce0008000f00 */
.L_x_141:
[----:B-1----:R1:W2:Y:S02]  /*7d70*/  SYNCS.PHASECHK.TRANS64.TRYWAIT P0, [R0+URZ], R3 ;  /* 0x00000003000075a7 */ /* 0x0022a400080011ff */
[----:B--2---:R-:W-:Y:S05]  /*7d80*/  @!P0 NANOSLEEP.SYNCS 0x989680 ;  /* 0x009896800000895d */ /* 0x004fea0003900000 */
[----:B------:R-:W2:Y:S02]  /*7d90*/  @!P0 SYNCS.PHASECHK.TRANS64 P0, [R0+URZ], R3 ;  /* 0x00000003000085a7 */ /* 0x000ea400080010ff */
[----:B--2---:R-:W-:Y:S05]  /*7da0*/  @!P0 BRA `(.L_x_141) ;  /* 0xfffffffc00f08947 */ /* 0x004fea000383ffff */
[----:B------:R-:W-:Y:S05]  /*7db0*/  BRA `(.L_x_142) ;  /* 0xffffffa800687947 */ /* 0x000fea000383ffff */
.L_x_48:
[----:B-1----:R1:W2:Y:S02]  /*7dc0*/  SYNCS.PHASECHK.TRANS64.TRYWAIT P0, [R0+URZ+0xe0], R4 ;  /* 0x0000e004000075a7 */ /* 0x0022a400080011ff */
[----:B--2---:R-:W-:Y:S05]  /*7dd0*/  @!P0 NANOSLEEP.SYNCS 0x989680 ;  /* 0x009896800000895d */ /* 0x004fea0003900000 */
[----:B------:R-:W2:Y:S02]  /*7de0*/  @!P0 SYNCS.PHASECHK.TRANS64 P0, [R0+URZ+0xe0], R4 ;  /* 0x0000e004000085a7 */ /* 0x000ea400080010ff */
[----:B--2---:R-:W-:Y:S05]  /*7df0*/  @!P0 BRA `(.L_x_48) ;  /* 0xfffffffc00f08947 */ /* 0x004fea000383ffff */
[----:B------:R-:W-:Y:S05]  /*7e00*/  BRA `(.L_x_143) ;  /* 0xffffffa800c87947 */ /* 0x000fea000383ffff */
.L_x_49:
[----:B------:R-:W-:-:S07]  /*7e10*/  MOV R0, UR5 ;  /* 0x0000000500007c02 */ /* 0x000fce0008000f00 */
.L_x_144:
[----:B-1----:R1:W2:Y:S02]  /*7e20*/  SYNCS.PHASECHK.TRANS64.TRYWAIT P0, [R0+URZ+0x90], R5 ;  /* 0x00009005000075a7 */ /* 0x0022a400080011ff */
[----:B--2---:R-:W-:Y:S05]  /*7e30*/  @!P0 NANOSLEEP.SYNCS 0x989680 ;  /* 0x009896800000895d */ /* 0x004fea0003900000 */
[----:B------:R-:W2:Y:S02]  /*7e40*/  @!P0 SYNCS.PHASECHK.TRANS64 P0, [R0+URZ+0x90], R5 ;  /* 0x00009005000085a7 */ /* 0x000ea400080010ff */
[----:B--2---:R-:W-:Y:S05]  /*7e50*/  @!P0 BRA `(.L_x_144) ;  /* 0xfffffffc00f08947 */ /* 0x004fea000383ffff */
[----:B------:R-:W-:Y:S05]  /*7e60*/  BRA `(.L_x_145) ;  /* 0xffffffa800d87947 */ /* 0x000fea000383ffff */
.L_x_50:
[----:B-1----:R1:W2:Y:S02]  /*7e70*/  SYNCS.PHASECHK.TRANS64.TRYWAIT P1, [R0+URZ+0x80], R4 ;  /* 0x00008004000075a7 */ /* 0x0022a400080211ff */
[----:B--2---:R-:W-:Y:S05]  /*7e80*/  @!P1 NANOSLEEP.SYNCS 0x989680 ;  /* 0x009896800000995d */ /* 0x004fea0003900000 */
[----:B------:R-:W2:Y:S02]  /*7e90*/  @!P1 SYNCS.PHASECHK.TRANS64 P1, [R0+URZ+0x80], R4 ;  /* 0x00008004000095a7 */ /* 0x000ea400080210ff */
[----:B--2---:R-:W-:Y:S05]  /*7ea0*/  @!P1 BRA `(.L_x_50) ;  /* 0xfffffffc00f09947 */ /* 0x004fea000383ffff */
[----:B------:R-:W-:Y:S05]  /*7eb0*/  BRA `(.L_x_146) ;  /* 0xffffffac00087947 */ /* 0x000fea000383ffff */
.L_x_53:
[----:B------:R-:W-:-:S07]  /*7ec0*/  MOV R0, UR5 ;  /* 0x0000000500007c02 */ /* 0x000fce0008000f00 */
.L_x_147:
[----:B-1----:R1:W2:Y:S02]  /*7ed0*/  SYNCS.PHASECHK.TRANS64.TRYWAIT P0, [R0+URZ+0x90], R2 ;  /* 0x00009002000075a7 */ /* 0x0022a400080011ff */
[----:B--2---:R-:W-:Y:S05]  /*7ee0*/  @!P0 NANOSLEEP.SYNCS 0x989680 ;  /* 0x009896800000895d */ /* 0x004fea0003900000 */
[----:B------:R-:W2:Y:S02]  /*7ef0*/  @!P0 SYNCS.PHASECHK.TRANS64 P0, [R0+URZ+0x90], R2 ;  /* 0x00009002000085a7 */ /* 0x000ea400080010ff */
[----:B--2---:R-:W-:Y:S05]  /*7f00*/  @!P0 BRA `(.L_x_147) ;  /* 0xfffffffc00f08947 */ /* 0x004fea000383ffff */
[----:B------:R-:W-:Y:S05]  /*7f10*/  BRA `(.L_x_52) ;  /* 0xffffffac005c7947 */ /* 0x000fea000383ffff */
.L_x_62:
[----:B-1----:R-:W-:-:S04]  /*7f20*/  MOV R4, UR6 ;  /* 0x0000000600047c02 */ /* 0x002fc80008000f00 */
[----:B------:R1:W2:Y:S03]  /*7f30*/  SYNCS.PHASECHK.TRANS64.TRYWAIT P0, [R4+URZ+0x8], R5 ;  /* 0x00000805040075a7 */ /* 0x0002a600080011ff */
[----:B--2---:R-:W-:Y:S05]  /*7f40*/  @!P0 NANOSLEEP.SYNCS 0x989680 ;  /* 0x009896800000895d */ /* 0x004fea0003900000 */
[----:B------:R-:W2:Y:S02]  /*7f50*/  @!P0 SYNCS.PHASECHK.TRANS64 P0, [R4+URZ+0x8], R5 ;  /* 0x00000805040085a7 */ /* 0x000ea400080010ff */
[----:B--2---:R-:W-:Y:S05]  /*7f60*/  @!P0 BRA `(.L_x_62) ;  /* 0xfffffffc00ec8947 */ /* 0x004fea000383ffff */
[----:B------:R-:W-:Y:S05]  /*7f70*/  BRA `(.L_x_61) ;  /* 0xffffffb000107947 */ /* 0x000fea000383ffff */
.L_x_64:
[----:B------:R-:W-:Y:S01]  /*7f80*/  BSSY B0, `(.L_x_148) ;  /* 0x0000006000007945 */ /* 0x000fe20003800000 */
[----:B------:R-:W-:-:S07]  /*7f90*/  MOV R15, 0xffffffff ;  /* 0xffffffff000f7802 */ /* 0x000fce0000000f00 */
[----:B-1---5:R-:W-:Y:S05]  /*7fa0*/  WARPSYNC.COLLECTIVE R15, `(.L_x_149) ;  /* 0x000000000f0c7348 */ /* 0x022fea0003c00000 */
[----:B------:R-:W-:Y:S02]  /*7fb0*/  ELECT P6, UR79, PT ;  /* 0x00000000004f782f */ /* 0x000fe400038c0000 */
[----:B------:R-:W-:Y:S01]  /*7fc0*/  MOV R14, UR79 ;  /* 0x0000004f000e7c02 */ /* 0x000fe20008000f00 */
[----:B-1---5:R-:W-:Y:S10]  /*7fd0*/  ENDCOLLECTIVE ;  /* 0x000000000000791b */ /* 0x022ff40003800000 */
.L_x_149:
[----:B------:R-:W-:Y:S05]  /*7fe0*/  BSYNC B0 ;  /* 0x0000000000007941 */ /* 0x000fea0003800000 */
.L_x_148:
[----:B------:R-:W-:Y:S05]  /*7ff0*/  BRA `(.L_x_150) ;  /* 0xffffffb000407947 */ /* 0x000fea000383ffff */
.L_x_66:
[----:B-1----:R-:W-:-:S04]  /*8000*/  MOV R2, UR6 ;  /* 0x0000000600027c02 */ /* 0x002fc80008000f00 */
[----:B------:R1:W2:Y:S03]  /*8010*/  SYNCS.PHASECHK.TRANS64.TRYWAIT P0, [R2+URZ+0x8], R3 ;  /* 0x00000803020075a7 */ /* 0x0002a600080011ff */
[----:B--2---:R-:W-:Y:S05]  /*8020*/  @!P0 NANOSLEEP.SYNCS 0x989680 ;  /* 0x009896800000895d */ /* 0x004fea0003900000 */
[----:B------:R-:W2:Y:S02]  /*8030*/  @!P0 SYNCS.PHASECHK.TRANS64 P0, [R2+URZ+0x8], R3 ;  /* 0x00000803020085a7 */ /* 0x000ea400080010ff */
[----:B--2---:R-:W-:Y:S05]  /*8040*/  @!P0 BRA `(.L_x_66) ;  /* 0xfffffffc00ec8947 */ /* 0x004fea000383ffff */
[----:B------:R-:W-:Y:S05]  /*8050*/  BRA `(.L_x_65) ;  /* 0xffffffb000447947 */ /* 0x000fea000383ffff */
.L_x_67:
[----:B-1----:R1:W2:Y:S02]  /*8060*/  SYNCS.PHASECHK.TRANS64.TRYWAIT P0, [R0+URZ+0x80], R4 ;  /* 0x00008004000075a7 */ /* 0x0022a400080011ff */
[----:B--2---:R-:W-:Y:S05]  /*8070*/  @!P0 NANOSLEEP.SYNCS 0x989680 ;  /* 0x009896800000895d */ /* 0x004fea0003900000 */
[----:B------:R-:W2:Y:S02]  /*8080*/  @!P0 SYNCS.PHASECHK.TRANS64 P0, [R0+URZ+0x80], R4 ;  /* 0x00008004000085a7 */ /* 0x000ea400080010ff */
[----:B--2---:R-:W-:Y:S05]  /*8090*/  @!P0 BRA `(.L_x_67) ;  /* 0xfffffffc00f08947 */ /* 0x004fea000383ffff */
[----:B------:R-:W-:Y:S05]  /*80a0*/  BRA `(.L_x_151) ;  /* 0xffffffb400207947 */ /* 0x000fea000383ffff */
.L_x_69:
[----:B------:R-:W-:-:S07]  /*80b0*/  MOV R0, UR10 ;  /* 0x0000000a00007c02 */ /* 0x000fce0008000f00 */
.L_x_152:
[----:B-1----:R1:W2:Y:S02]  /*80c0*/  SYNCS.PHASECHK.TRANS64.TRYWAIT P0, [R0+URZ+0xc0], R4 ;  /* 0x0000c004000075a7 */ /* 0x0022a400080011ff */
[----:B--2---:R-:W-:Y:S05]  /*80d0*/  @!P0 NANOSLEEP.SYNCS 0x989680 ;  /* 0x009896800000895d */ /* 0x004fea0003900000 */
[----:B------:R-:W2:Y:S02]  /*80e0*/  @!P0 SYNCS.PHASECHK.TRANS64 P0, [R0+URZ+0xc0], R4 ;  /* 0x0000c004000085a7 */ /* 0x000ea400080010ff */
[----:B--2---:R-:W-:Y:S05]  /*80f0*/  @!P0 BRA `(.L_x_152) ;  /* 0xfffffffc00f08947 */ /* 0x004fea000383ffff */
[----:B------:R-:W-:Y:S05]  /*8100*/  BRA `(.L_x_153) ;  /* 0xffffffb4006c7947 */ /* 0x000fea000383ffff */
.L_x_72:
[----:B------:R-:W-:Y:S07]  /*8110*/  MOV R0, UR9 ;  /* 0x0000000900007c02 */ /* 0x000fee0008000f00 */
.L_x_154:
[----:B-1----:R1:W2:Y:S02]  /*8120*/  SYNCS.PHASECHK.TRANS64.TRYWAIT P0, [R0+URZ], R4 ;  /* 0x00000004000075a7 */ /* 0x0022a400080011ff */
[----:B--2---:R-:W-:Y:S05]  /*8130*/  @!P0 NANOSLEEP.SYNCS 0x989680 ;  /* 0x009896800000895d */ /* 0x004fea0003900000 */
[----:B------:R-:W2:Y:S02]  /*8140*/  @!P0 SYNCS.PHASECHK.TRANS64 P0, [R0+URZ], R4 ;  /* 0x00000004000085a7 */ /* 0x000ea400080010ff */
[----:B--2---:R-:W-:Y:S05]  /*8150*/  @!P0 BRA `(.L_x_154) ;  /* 0xfffffffc00f08947 */ /* 0x004fea000383ffff */
[----:B------:R-:W-:Y:S05]  /*8160*/  BRA `(.L_x_71) ;  /* 0xffffffb400807947 */ /* 0x000fea000383ffff */
.L_x_76:
[----:B-1----:R-:W-:-:S07]  /*8170*/  MOV R0, UR7 ;  /* 0x0000000700007c02 */ /* 0x002fce0008000f00 */
.L_x_155:
[----:B-1----:R1:W2:Y:S02]  /*8180*/  SYNCS.PHASECHK.TRANS64.TRYWAIT P0, [R0+URZ], R2 ;  /* 0x00000002000075a7 */ /* 0x0022a400080011ff */
[----:B--2---:R-:W-:Y:S05]  /*8190*/  @!P0 NANOSLEEP.SYNCS 0x989680 ;  /* 0x009896800000895d */ /* 0x004fea0003900000 */
[----:B------:R-:W2:Y:S02]  /*81a0*/  @!P0 SYNCS.PHASECHK.TRANS64 P0, [R0+URZ], R2 ;  /* 0x00000002000085a7 */ /* 0x000ea400080010ff */
[----:B--2---:R-:W-:Y:S05]  /*81b0*/  @!P0 BRA `(.L_x_155) ;  /* 0xfffffffc00f08947 */ /* 0x004fea000383ffff */
[----:B------:R-:W-:Y:S05]  /*81c0*/  BRA `(.L_x_156) ;  /* 0xffffffb8004c7947 */ /* 0x000fea000383ffff */
.L_x_77:
[----:B------:R-:W-:-:S07]  /*81d0*/  MOV R0, UR7 ;  /* 0x0000000700007c02 */ /* 0x000fce0008000f00 */
.L_x_157:
[----:B-1----:R1:W2:Y:S02]  /*81e0*/  SYNCS.PHASECHK.TRANS64.TRYWAIT P0, [R0+URZ], R3 ;  /* 0x00000003000075a7 */ /* 0x0022a400080011ff */
[----:B--2---:R-:W-:Y:S05]  /*81f0*/  @!P0 NANOSLEEP.SYNCS 0x989680 ;  /* 0x009896800000895d */ /* 0x004fea0003900000 */
[----:B------:R-:W2:Y:S02]  /*8200*/  @!P0 SYNCS.PHASECHK.TRANS64 P0, [R0+URZ], R3 ;  /* 0x00000003000085a7 */ /* 0x000ea400080010ff */
[----:B--2---:R-:W-:Y:S05]  /*8210*/  @!P0 BRA `(.L_x_157) ;  /* 0xfffffffc00f08947 */ /* 0x004fea000383ffff */
[----:B------:R-:W-:Y:S05]  /*8220*/  BRA `(.L_x_158) ;  /* 0xffffffb800587947 */ /* 0x000fea000383ffff */
.L_x_78:
[----:B------:R-:W-:-:S07]  /*8230*/  MOV R0, UR7 ;  /* 0x0000000700007c02 */ /* 0x000fce0008000f00 */
.L_x_159:
[----:B-1----:R1:W2:Y:S02]  /*8240*/  SYNCS.PHASECHK.TRANS64.TRYWAIT P0, [R0+URZ], R3 ;  /* 0x00000003000075a7 */ /* 0x0022a400080011ff */
[----:B--2---:R-:W-:Y:S05]  /*8250*/  @!P0 NANOSLEEP.SYNCS 0x989680 ;  /* 0x009896800000895d */ /* 0x004fea0003900000 */
[----:B------:R-:W2:Y:S02]  /*8260*/  @!P0 SYNCS.PHASECHK.TRANS64 P0, [R0+URZ], R3 ;  /* 0x00000003000085a7 */ /* 0x000ea400080010ff */
[----:B--2---:R-:W-:Y:S05]  /*8270*/  @!P0 BRA `(.L_x_159) ;  /* 0xfffffffc00f08947 */ /* 0x004fea000383ffff */
[----:B------:R-:W-:Y:S05]  /*8280*/  BRA `(.L_x_160) ;  /* 0xffffffb800647947 */ /* 0x000fea000383ffff */
.L_x_81:
[----:B------:R-:W-:-:S07]  /*8290*/  MOV R0, UR8 ;  /* 0x0000000800007c02 */ /* 0x000fce0008000f00 */
.L_x_161:
[----:B-1----:R1:W2:Y:S02]  /*82a0*/  SYNCS.PHASECHK.TRANS64.TRYWAIT P1, [R0+URZ+0x100], R2 ;  /* 0x00010002000075a7 */ /* 0x0022a400080211ff */
[----:B--2---:R-:W-:Y:S05]  /*82b0*/  @!P1 NANOSLEEP.SYNCS 0x989680 ;  /* 0x009896800000995d */ /* 0x004fea0003900000 */
[----:B------:R-:W2:Y:S02]  /*82c0*/  @!P1 SYNCS.PHASECHK.TRANS64 P1, [R0+URZ+0x100], R2 ;  /* 0x00010002000095a7 */ /* 0x000ea400080210ff */
[----:B--2---:R-:W-:Y:S05]  /*82d0*/  @!P1 BRA `(.L_x_161) ;  /* 0xfffffffc00f09947 */ /* 0x004fea000383ffff */
[----:B------:R-:W-:Y:S05]  /*82e0*/  BRA `(.L_x_162) ;  /* 0xffffffb800b07947 */ /* 0x000fea000383ffff */
.L_x_86:
[----:B--2---:R2:W4:Y:S02]  /*82f0*/  SYNCS.PHASECHK.TRANS64.TRYWAIT P0, [R0+URZ+0x80], R2 ;  /* 0x00008002000075a7 */ /* 0x00452400080011ff */
[----:B----4-:R-:W-:Y:S05]  /*8300*/  @!P0 NANOSLEEP.SYNCS 0x989680 ;  /* 0x009896800000895d */ /* 0x010fea0003900000 */
[----:B------:R-:W4:Y:S02]  /*8310*/  @!P0 SYNCS.PHASECHK.TRANS64 P0, [R0+URZ+0x80], R2 ;  /* 0x00008002000085a7 */ /* 0x000f2400080010ff */
[----:B----4-:R-:W-:Y:S05]  /*8320*/  @!P0 BRA `(.L_x_86) ;  /* 0xfffffffc00f08947 */ /* 0x010fea000383ffff */
[----:B------:R-:W-:Y:S05]  /*8330*/  BRA `(.L_x_163) ;  /* 0xffffffbc00b47947 */ /* 0x000fea000383ffff */
.L_x_89:
[----:B------:R-:W-:Y:S07]  /*8340*/  MOV R0, UR6 ;  /* 0x0000000600007c02 */ /* 0x000fee0008000f00 */
.L_x_164:
[----:B--2---:R2:W4:Y:S02]  /*8350*/  SYNCS.PHASECHK.TRANS64.TRYWAIT P0, [R0+URZ+0x78], R2 ;  /* 0x00007802000075a7 */ /* 0x00452400080011ff */
[----:B----4-:R-:W-:Y:S05]  /*8360*/  @!P0 NANOSLEEP.SYNCS 0x989680 ;  /* 0x009896800000895d */ /* 0x010fea0003900000 */
[----:B------:R-:W4:Y:S02]  /*8370*/  @!P0 SYNCS.PHASECHK.TRANS64 P0, [R0+URZ+0x78], R2 ;  /* 0x00007802000085a7 */ /* 0x000f2400080010ff */
[----:B----4-:R-:W-:Y:S05]  /*8380*/  @!P0 BRA `(.L_x_164) ;  /* 0xfffffffc00f08947 */ /* 0x010fea000383ffff */
[----:B------:R-:W-:Y:S05]  /*8390*/  BRA `(.L_x_88) ;  /* 0xffffffc000947947 */ /* 0x000fea000383ffff */
.L_x_92:
[----:B------:R-:W-:Y:S07]  /*83a0*/  MOV R0, UR15 ;  /* 0x0000000f00007c02 */ /* 0x000fee0008000f00 */
.L_x_165:
[----:B-1----:R1:W2:Y:S02]  /*83b0*/  SYNCS.PHASECHK.TRANS64.TRYWAIT P0, [R0+URZ+0x58], R9 ;  /* 0x00005809000075a7 */ /* 0x0022a400080011ff */
[----:B--2---:R-:W-:Y:S05]  /*83c0*/  @!P0 NANOSLEEP.SYNCS 0x989680 ;  /* 0x009896800000895d */ /* 0x004fea0003900000 */
[----:B------:R-:W2:Y:S02]  /*83d0*/  @!P0 SYNCS.PHASECHK.TRANS64 P0, [R0+URZ+0x58], R9 ;  /* 0x00005809000085a7 */ /* 0x000ea400080010ff */
[----:B--2---:R-:W-:Y:S05]  /*83e0*/  @!P0 BRA `(.L_x_165) ;  /* 0xfffffffc00f08947 */ /* 0x004fea000383ffff */
[----:B------:R-:W-:Y:S05]  /*83f0*/  BRA `(.L_x_166) ;  /* 0xffffffc4000c7947 */ /* 0x000fea000383ffff */
.L_x_93:
[----:B------:R-:W-:Y:S07]  /*8400*/  MOV R0, UR13 ;  /* 0x0000000d00007c02 */ /* 0x000fee0008000f00 */
.L_x_167:
[----:B-1----:R1:W2:Y:S02]  /*8410*/  SYNCS.PHASECHK.TRANS64.TRYWAIT P0, [R0+URZ+0x58], R14 ;  /* 0x0000580e000075a7 */ /* 0x0022a400080011ff */
[----:B--2---:R-:W-:Y:S05]  /*8420*/  @!P0 NANOSLEEP.SYNCS 0x989680 ;  /* 0x009896800000895d */ /* 0x004fea0003900000 */
[----:B------:R-:W2:Y:S02]  /*8430*/  @!P0 SYNCS.PHASECHK.TRANS64 P0, [R0+URZ+0x58], R14 ;  /* 0x0000580e000085a7 */ /* 0x000ea400080010ff */
[----:B--2---:R-:W-:Y:S05]  /*8440*/  @!P0 BRA `(.L_x_167) ;  /* 0xfffffffc00f08947 */ /* 0x004fea000383ffff */
[----:B------:R-:W-:Y:S05]  /*8450*/  BRA `(.L_x_168) ;  /* 0xffffffc400ac7947 */ /* 0x000fea000383ffff */
.L_x_95:
[----:B------:R-:W-:-:S07]  /*8460*/  MOV R0, UR4 ;  /* 0x0000000400007c02 */ /* 0x000fce0008000f00 */
.L_x_169:
[----:B-1----:R1:W4:Y:S02]  /*8470*/  SYNCS.PHASECHK.TRANS64.TRYWAIT P0, [R0+URZ], R2 ;  /* 0x00000002000075a7 */ /* 0x00232400080011ff */
[----:B----4-:R-:W-:Y:S05]  /*8480*/  @!P0 NANOSLEEP.SYNCS 0x989680 ;  /* 0x009896800000895d */ /* 0x010fea0003900000 */
[----:B------:R-:W4:Y:S02]  /*8490*/  @!P0 SYNCS.PHASECHK.TRANS64 P0, [R0+URZ], R2 ;  /* 0x00000002000085a7 */ /* 0x000f2400080010ff */
[----:B----4-:R-:W-:Y:S05]  /*84a0*/  @!P0 BRA `(.L_x_169) ;  /* 0xfffffffc00f08947 */ /* 0x010fea000383ffff */
[----:B------:R-:W-:Y:S05]  /*84b0*/  BRA `(.L_x_170) ;  /* 0xffffffc800387947 */ /* 0x000fea000383ffff */
.L_x_96:
[----:B------:R-:W-:-:S07]  /*84c0*/  MOV R0, UR4 ;  /* 0x0000000400007c02 */ /* 0x000fce0008000f00 */
.L_x_171:
[----:B-1----:R1:W4:Y:S02]  /*84d0*/  SYNCS.PHASECHK.TRANS64.TRYWAIT P0, [R0+URZ], R2 ;  /* 0x00000002000075a7 */ /* 0x00232400080011ff */
[----:B----4-:R-:W-:Y:S05]  /*84e0*/  @!P0 NANOSLEEP.SYNCS 0x989680 ;  /* 0x009896800000895d */ /* 0x010fea0003900000 */
[----:B------:R-:W4:Y:S02]  /*84f0*/  @!P0 SYNCS.PHASECHK.TRANS64 P0, [R0+URZ], R2 ;  /* 0x00000002000085a7 */ /* 0x000f2400080010ff */
[----:B----4-:R-:W-:Y:S05]  /*8500*/  @!P0 BRA `(.L_x_171) ;  /* 0xfffffffc00f08947 */ /* 0x010fea000383ffff */
[----:B------:R-:W-:Y:S05]  /*8510*/  BRA `(.L_x_172) ;  /* 0xffffffc800447947 */ /* 0x000fea000383ffff */
.L_x_98:
[----:B--2---:R2:W4:Y:S02]  /*8520*/  SYNCS.PHASECHK.TRANS64.TRYWAIT P0, [R0+URZ+0x80], R2 ;  /* 0x00008002000075a7 */ /* 0x00452400080011ff */
[----:B----4-:R-:W-:Y:S05]  /*8530*/  @!P0 NANOSLEEP.SYNCS 0x989680 ;  /* 0x009896800000895d */ /* 0x010fea0003900000 */
[----:B------:R-:W4:Y:S02]  /*8540*/  @!P0 SYNCS.PHASECHK.TRANS64 P0, [R0+URZ+0x80], R2 ;  /* 0x00008002000085a7 */ /* 0x000f2400080010ff */
[----:B----4-:R-:W-:Y:S05]  /*8550*/  @!P0 BRA `(.L_x_98) ;  /* 0xfffffffc00f08947 */ /* 0x010fea000383ffff */
[----:B------:R-:W-:Y:S05]  /*8560*/  BRA `(.L_x_173) ;  /* 0xffffffcc00287947 */ /* 0x000fea000383ffff */
.L_x_108:
[----:B-1----:R1:W3:Y:S02]  /*8570*/  SYNCS.PHASECHK.TRANS64.TRYWAIT P1, [R0+URZ+0x40], R3 ;  /* 0x00004003000075a7 */ /* 0x0022e400080211ff */
[----:B---3--:R-:W-:Y:S05]  /*8580*/  @!P1 NANOSLEEP.SYNCS 0x989680 ;  /* 0x009896800000995d */ /* 0x008fea0003900000 */
[----:B------:R-:W3:Y:S02]  /*8590*/  @!P1 SYNCS.PHASECHK.TRANS64 P1, [R0+URZ+0x40], R3 ;  /* 0x00004003000095a7 */ /* 0x000ee400080210ff */
[----:B---3--:R-:W-:Y:S05]  /*85a0*/  @!P1 BRA `(.L_x_108) ;  /* 0xfffffffc00f09947 */ /* 0x008fea000383ffff */
[----:B------:R-:W-:Y:S05]  /*85b0*/  BRA `(.L_x_107) ;  /* 0xffffffd800587947 */ /* 0x000fea000383ffff */
.L_x_110:
[----:B-1----:R1:W4:Y:S02]  /*85c0*/  SYNCS.PHASECHK.TRANS64.TRYWAIT P0, [R106+URZ+0xa0], R2 ;  /* 0x0000a0026a0075a7 */ /* 0x00232400080011ff */
[----:B----4-:R-:W-:Y:S05]  /*85d0*/  @!P0 NANOSLEEP.SYNCS 0x989680 ;  /* 0x009896800000895d */ /* 0x010fea0003900000 */
[----:B------:R-:W4:Y:S02]  /*85e0*/  @!P0 SYNCS.PHASECHK.TRANS64 P0, [R106+URZ+0xa0], R2 ;  /* 0x0000a0026a0085a7 */ /* 0x000f2400080010ff */
[----:B----4-:R-:W-:Y:S05]  /*85f0*/  @!P0 BRA `(.L_x_110) ;  /* 0xfffffffc00f08947 */ /* 0x010fea000383ffff */
[----:B------:R-:W-:Y:S05]  /*8600*/  BRA `(.L_x_109) ;  /* 0xffffffd800907947 */ /* 0x000fea000383ffff */
.L_x_121:
[----:B--2---:R2:W4:Y:S02]  /*8610*/  SYNCS.PHASECHK.TRANS64.TRYWAIT P0, [R2+URZ+0x40], R71 ;  /* 0x00004047020075a7 */ /* 0x00452400080011ff */
[----:B----4-:R-:W-:Y:S05]  /*8620*/  @!P0 NANOSLEEP.SYNCS 0x989680 ;  /* 0x009896800000895d */ /* 0x010fea0003900000 */
[----:B------:R-:W4:Y:S02]  /*8630*/  @!P0 SYNCS.PHASECHK.TRANS64 P0, [R2+URZ+0x40], R71 ;  /* 0x00004047020085a7 */ /* 0x000f2400080010ff */
[----:B----4-:R-:W-:Y:S05]  /*8640*/  @!P0 BRA `(.L_x_121) ;  /* 0xfffffffc00f08947 */ /* 0x010fea000383ffff */
[----:B------:R-:W-:Y:S05]  /*8650*/  BRA `(.L_x_120) ;  /* 0xffffffe400787947 */ /* 0x000fea000383ffff */
        .weak           $__internal_0_$__cuda_sm10x_tcgen05_guardrail_trap_col_being_dealloced_not_returned_by_alloc
        .type           $__internal_0_$__cuda_sm10x_tcgen05_guardrail_trap_col_being_dealloced_not_returned_by_alloc,@function
        .size           $__internal_0_$__cuda_sm10x_tcgen05_guardrail_trap_col_being_dealloced_not_returned_by_alloc,($__internal_1_$__cuda_sm10x_tcgen05_guardrail_trap_phase_invalid_during_alloc - $__internal_0_$__cuda_sm10x_tcgen05_guardrail_trap_col_being_dealloced_not_returned_by_alloc)
$__internal_0_$__cuda_sm10x_tcgen05_guardrail_trap_col_being_dealloced_not_returned_by_alloc:
[----:B------:R-:W-:Y:S05]  /*8660*/  BPT.TRAP 0x1 ;  /* 0x000000040000795c */ /* 0x000fea0000300000 */
[----:B------:R-:W-:-:S04]  /*8670*/  HFMA2 R3, -RZ, RZ, 0, 0 ;  /* 0x00000000ff037431 */ /* 0x000fc800000001ff */
[----:B------:R-:W-:Y:S05]  /*8680*/  RET.REL.NODEC R2 `(_ZN7cutlass13device_kernelINS_4gemm6kernel13GemmUniversalIN4cute5tupleIJiiiiEEENS1_10collective13CollectiveMmaINS1_35MainloopSm100TmaUmmaWarpSpecializedILi4ELi2ELi4ENS5_IJNS4_1CILi2EEENSA_ILi1EEESC_EEEEENS5_IJNSA_ILi256EEENSA_ILi64EEENSA_ILi32EEEEEENS_6half_tENS5_IJlSC_lEEESJ_SK_NS4_8TiledMMAINS4_8MMA_AtomIJNS4_26SM100_MMA_F16BF16_2x1SM_SSISJ_SJ_fLi256ELi64ELNS4_4UMMA5MajorE0ELSP_0ELNSO_7ScaleInE0ELSQ_0EEEEEENS4_6LayoutINS5_IJSC_SC_SC_EEENS5_IJNSA_ILi0EEESV_SV_EEEEENS5_IJNS4_10UnderscoreESY_SY_EEEEENS4_18SM100_TMA_2SM_LOADENS4_14ComposedLayoutINS4_7SwizzleILi2ELi4ELi3EEENS4_18smem_ptr_flag_bitsILi16EEENST_INS5_IJNSA_ILi8EEESH_EEENS5_IJSH_SC_EEEEEEEvNS4_8identityES11_S1B_vS1C_EENS_8epilogue10collective18CollectiveEpilogueINS1E_23Sm100TmaWarpSpecializedILi3ELi2ELi32ELb1ELb0EEEJNS5_IJNSA_ILi128EEESG_SH_EEENS5_IJNST_IS1J_SC_EENST_ISH_SC_EEEEESJ_SK_SJ_SK_NS1E_6fusion15FusionCallbacksIS1I_NS1O_17LinearCombinationISJ_fSJ_fLNS_15FloatRoundStyleE2EEES1K_S1N_JEEENS4_5SM1004TMEM4LOAD26SM100_TMEM_LOAD_32dp32b32xENS4_13SM90_TMA_LOADES1B_NS4_39AutoVectorizingCopyWithAssumedAlignmentILi128EEENS4_14SM90_TMA_STOREES1B_S20_S20_EEEvvEEEEvNT_6ParamsE) ;  /* 0xffffff78025c7950 */ /* 0x000fea0003c3ffff */
        .weak           $__internal_1_$__cuda_sm10x_tcgen05_guardrail_trap_phase_invalid_during_alloc
        .type           $__internal_1_$__cuda_sm10x_tcgen05_guardrail_trap_phase_invalid_during_alloc,@function
        .size           $__internal_1_$__cuda_sm10x_tcgen05_guardrail_trap_phase_invalid_during_alloc,($__internal_2_$__cuda_sm10x_tcgen05_guardrail_trap_unallocated_columns_being_dealloced - $__internal_1_$__cuda_sm10x_tcgen05_guardrail_trap_phase_invalid_during_alloc)
$__internal_1_$__cuda_sm10x_tcgen05_guardrail_trap_phase_invalid_during_alloc:
[----:B------:R-:W-:Y:S05]  /*8690*/  BPT.TRAP 0x1 ;  /* 0x000000040000795c */ /* 0x000fea0000300000 */
[----:B------:R-:W-:-:S04]  /*86a0*/  MOV R3, 0x0 ;  /* 0x0000000000037802 */ /* 0x000fc80000000f00 */
[----:B------:R-:W-:Y:S05]  /*86b0*/  RET.REL.NODEC R2 `(_ZN7cutlass13device_kernelINS_4gemm6kernel13GemmUniversalIN4cute5tupleIJiiiiEEENS1_10collective13CollectiveMmaINS1_35MainloopSm100TmaUmmaWarpSpecializedILi4ELi2ELi4ENS5_IJNS4_1CILi2EEENSA_ILi1EEESC_EEEEENS5_IJNSA_ILi256EEENSA_ILi64EEENSA_ILi32EEEEEENS_6half_tENS5_IJlSC_lEEESJ_SK_NS4_8TiledMMAINS4_8MMA_AtomIJNS4_26SM100_MMA_F16BF16_2x1SM_SSISJ_SJ_fLi256ELi64ELNS4_4UMMA5MajorE0ELSP_0ELNSO_7ScaleInE0ELSQ_0EEEEEENS4_6LayoutINS5_IJSC_SC_SC_EEENS5_IJNSA_ILi0EEESV_SV_EEEEENS5_IJNS4_10UnderscoreESY_SY_EEEEENS4_18SM100_TMA_2SM_LOADENS4_14ComposedLayoutINS4_7SwizzleILi2ELi4ELi3EEENS4_18smem_ptr_flag_bitsILi16EEENST_INS5_IJNSA_ILi8EEESH_EEENS5_IJSH_SC_EEEEEEEvNS4_8identityES11_S1B_vS1C_EENS_8epilogue10collective18CollectiveEpilogueINS1E_23Sm100TmaWarpSpecializedILi3ELi2ELi32ELb1ELb0EEEJNS5_IJNSA_ILi128EEESG_SH_EEENS5_IJNST_IS1J_SC_EENST_ISH_SC_EEEEESJ_SK_SJ_SK_NS1E_6fusion15FusionCallbacksIS1I_NS1O_17LinearCombinationISJ_fSJ_fLNS_15FloatRoundStyleE2EEES1K_S1N_JEEENS4_5SM1004TMEM4LOAD26SM100_TMEM_LOAD_32dp32b32xENS4_13SM90_TMA_LOADES1B_NS4_39AutoVectorizingCopyWithAssumedAlignmentILi128EEENS4_14SM90_TMA_STOREES1B_S20_S20_EEEvvEEEEvNT_6ParamsE) ;  /* 0xffffff7802507950 */ /* 0x000fea0003c3ffff */
        .weak           $__internal_2_$__cuda_sm10x_tcgen05_guardrail_trap_unallocated_columns_being_dealloced
        .type           $__internal_2_$__cuda_sm10x_tcgen05_guardrail_trap_unallocated_columns_being_dealloced,@function
        .size           $__internal_2_$__cuda_sm10x_tcgen05_guardrail_trap_unallocated_columns_being_dealloced,(.L_x_175 - $__internal_2_$__cuda_sm10x_tcgen05_guardrail_trap_unallocated_columns_being_dealloced)
$__internal_2_$__cuda_sm10x_tcgen05_guardrail_trap_unallocated_columns_being_dealloced:
[----:B------:R-:W-:Y:S05]  /*86c0*/  BPT.TRAP 0x1 ;  /* 0x000000040000795c */ /* 0x000fea0000300000 */
[----:B------:R-:W-:-:S04]  /*86d0*/  HFMA2 R3, -RZ, RZ, 0, 0 ;  /* 0x00000000ff037431 */ /* 0x000fc800000001ff */
[----:B------:R-:W-:Y:S05]  /*86e0*/  RET.REL.NODEC R2 `(_ZN7cutlass13device_kernelINS_4gemm6kernel13GemmUniversalIN4cute5tupleIJiiiiEEENS1_10collective13CollectiveMmaINS1_35MainloopSm100TmaUmmaWarpSpecializedILi4ELi2ELi4ENS5_IJNS4_1CILi2EEENSA_ILi1EEESC_EEEEENS5_IJNSA_ILi256EEENSA_ILi64EEENSA_ILi32EEEEEENS_6half_tENS5_IJlSC_lEEESJ_SK_NS4_8TiledMMAINS4_8MMA_AtomIJNS4_26SM100_MMA_F16BF16_2x1SM_SSISJ_SJ_fLi256ELi64ELNS4_4UMMA5MajorE0ELSP_0ELNSO_7ScaleInE0ELSQ_0EEEEEENS4_6LayoutINS5_IJSC_SC_SC_EEENS5_IJNSA_ILi0EEESV_SV_EEEEENS5_IJNS4_10UnderscoreESY_SY_EEEEENS4_18SM100_TMA_2SM_LOADENS4_14ComposedLayoutINS4_7SwizzleILi2ELi4ELi3EEENS4_18smem_ptr_flag_bitsILi16EEENST_INS5_IJNSA_ILi8EEESH_EEENS5_IJSH_SC_EEEEEEEvNS4_8identityES11_S1B_vS1C_EENS_8epilogue10collective18CollectiveEpilogueINS1E_23Sm100TmaWarpSpecializedILi3ELi2ELi32ELb1ELb0EEEJNS5_IJNSA_ILi128EEESG_SH_EEENS5_IJNST_IS1J_SC_EENST_ISH_SC_EEEEESJ_SK_SJ_SK_NS1E_6fusion15FusionCallbacksIS1I_NS1O_17LinearCombinationISJ_fSJ_fLNS_15FloatRoundStyleE2EEES1K_S1N_JEEENS4_5SM1004TMEM4LOAD26SM100_TMEM_LOAD_32dp32b32xENS4_13SM90_TMA_LOADES1B_NS4_39AutoVectorizingCopyWithAssumedAlignmentILi128EEENS4_14SM90_TMA_STOREES1B_S20_S20_EEEvvEEEEvNT_6ParamsE) ;  /* 0xffffff7802447950 */ /* 0x000fea0003c3ffff */
.L_x_174:
[----:B------:R-:W-:-:S00]  /*86f0*/  BRA `(.L_x_174) ;  /* 0xfffffffc00fc7947 */ /* 0x000fc0000383ffff */
[----:B------:R-:W-:-:S00]  /*8700*/  NOP ;  /* 0x0000000000007918 */ /* 0x000fc00000000000 */
[----:B------:R-:W-:-:S00]  /*8710*/  NOP ;  /* 0x0000000000007918 */ /* 0x000fc00000000000 */
[----:B------:R-:W-:-:S00]  /*8720*/  NOP ;  /* 0x0000000000007918 */ /* 0x000fc00000000000 */
[----:B------:R-:W-:-:S00]  /*8730*/  NOP ;  /* 0x0000000000007918 */ /* 0x000fc00000000000 */
[----:B------:R-:W-:-:S00]  /*8740*/  NOP ;  /* 0x0000000000007918 */ /* 0x000fc00000000000 */
[----:B------:R-:W-:-:S00]  /*8750*/  NOP ;  /* 0x0000000000007918 */ /* 0x000fc00000000000 */
[----:B------:R-:W-:-:S00]  /*8760*/  NOP ;  /* 0x0000000000007918 */ /* 0x000fc00000000000 */
[----:B------:R-:W-:-:S00]  /*8770*/  NOP ;  /* 0x0000000000007918 */ /* 0x000fc00000000000 */
.L_x_175:


//--------------------- .nv.global.init           --------------------------
	.section	.nv.global.init,"aw",@progbits
.nv.global.init:
	.type		$str$27,@object
	.size		$str$27,($str$28 - $str$27)
$str$27:
        /*0000*/ 	.byte	0x28, 0x61, 0x64, 0x64, 0x72, 0x65, 0x73, 0x73, 0x20, 0x26, 0x20, 0x6d, 0x61, 0x73, 0x6b, 0x29
        /*0010*/ 	.byte	0x20, 0x3d, 0x3d, 0x20, 0x30, 0x00
	.type		$str$28,@object
	.size		$str$28,($str$26 - $str$28)
$str$28:
        /*0016*/ 	.byte	0x2f, 0x74, 0x6d, 0x70, 0x2f, 0x63, 0x75, 0x74, 0x6c, 0x61, 0x73, 0x73, 0x5f, 0x73, 0x77, 0x65
        /*0026*/ 	.byte	0x65, 0x70, 0x5f, 0x73, 0x72, 0x63, 0x2f, 0x69, 0x6e, 0x63, 0x6c, 0x75, 0x64, 0x65, 0x2f, 0x63
        /*0036*/ 	.byte	0x75, 0x74, 0x65, 0x2f, 0x70, 0x6f, 0x69, 0x6e, 0x74, 0x65, 0x72, 0x5f, 0x66, 0x6c, 0x61, 0x67
        /*0046*/ 	.byte	0x67, 0x65, 0x64, 0x2e, 0x68, 0x70, 0x70, 0x00
	.type		$str$26,@object
	.size		$str$26,($str$25 - $str$26)
$str$26:
        /*004e*/ 	.byte	0x2f, 0x74, 0x6d, 0x70, 0x2f, 0x63, 0x75, 0x74, 0x6c, 0x61, 0x73, 0x73, 0x5f, 0x73, 0x77, 0x65
        /*005e*/ 	.byte	0x65, 0x70, 0x5f, 0x73, 0x72, 0x63, 0x2f, 0x69, 0x6e, 0x63, 0x6c, 0x75, 0x64, 0x65, 0x2f, 0x63
        /*006e*/ 	.byte	0x75, 0x74, 0x65, 0x2f, 0x61, 0x74, 0x6f, 0x6d, 0x2f, 0x63, 0x6f, 0x70, 0x79, 0x5f, 0x74, 0x72
        /*007e*/ 	.byte	0x61, 0x69, 0x74, 0x73, 0x5f, 0x73, 0x6d, 0x31, 0x30, 0x30, 0x2e, 0x68, 0x70, 0x70, 0x00
	.type		$str$25,@object
	.size		$str$25,(__unnamed_1 - $str$25)
$str$25:
        /*008d*/ 	.byte	0x28, 0x28, 0x75, 0x69, 0x6e, 0x74, 0x33, 0x32, 0x5f, 0x74, 0x28, 0x74, 0x68, 0x72, 0x65, 0x61
        /*009d*/ 	.byte	0x64, 0x49, 0x64, 0x78, 0x2e, 0x78, 0x29, 0x20, 0x2f, 0x20, 0x33, 0x32, 0x29, 0x20, 0x25, 0x20
        /*00ad*/ 	.byte	0x34, 0x29, 0x20, 0x3d, 0x3d, 0x20, 0x28, 0x28, 0x28, 0x74, 0x6d, 0x65, 0x6d, 0x5f, 0x61, 0x64
        /*00bd*/ 	.byte	0x64, 0x72, 0x20, 0x3e, 0x3e, 0x20, 0x31, 0x36, 0x29, 0x20, 0x2f, 0x20, 0x33, 0x32, 0x29, 0x20
        /*00cd*/ 	.byte	0x25, 0x20, 0x34, 0x29, 0x00
	.type		__unnamed_1,@object
	.size		__unnamed_1,(__unnamed_2 - __unnamed_1)
__unnamed_1:
        /*00d2*/ 	.byte	0x61, 0x75, 0x74, 0x6f, 0x20, 0x63, 0x75, 0x74, 0x65, 0x3a, 0x3a, 0x61, 0x73, 0x5f, 0x70, 0x6f
        /* <DEDUP_REMOVED lines=24> */
        /*0262*/ 	.byte	0x3e, 0x3e, 0x3e, 0x3e, 0x5d, 0x00
	.type		__unnamed_2,@object
	.size		__unnamed_2,(.L_2 - __unnamed_2)
__unnamed_2:
        /* <DEDUP_REMOVED lines=42> */
        /*0508*/ 	.byte	0x3e, 0x3e, 0x5d, 0x00
.L_2:


//--------------------- .nv.shared._ZN7cutlass13device_kernelINS_4gemm6kernel13GemmUniversalIN4cute5tupleIJiiiiEEENS1_10collective13CollectiveMmaINS1_35MainloopSm100TmaUmmaWarpSpecializedILi4ELi2ELi4ENS5_IJNS4_1CILi2EEENSA_ILi1EEESC_EEEEENS5_IJNSA_ILi256EEENSA_ILi64EEENSA_ILi32EEEEEENS_6half_tENS5_IJlSC_lEEESJ_SK_NS4_8TiledMMAINS4_8MMA_AtomIJNS4_26SM100_MMA_F16BF16_2x1SM_SSISJ_SJ_fLi256ELi64ELNS4_4UMMA5MajorE0ELSP_0ELNSO_7ScaleInE0ELSQ_0EEEEEENS4_6LayoutINS5_IJSC_SC_SC_EEENS5_IJNSA_ILi0EEESV_SV_EEEEENS5_IJNS4_10UnderscoreESY_SY_EEEEENS4_18SM100_TMA_2SM_LOADENS4_14ComposedLayoutINS4_7SwizzleILi2ELi4ELi3EEENS4_18smem_ptr_flag_bitsILi16EEENST_INS5_IJNSA_ILi8EEESH_EEENS5_IJSH_SC_EEEEEEEvNS4_8identityES11_S1B_vS1C_EENS_8epilogue10collective18CollectiveEpilogueINS1E_23Sm100TmaWarpSpecializedILi3ELi2ELi32ELb1ELb0EEEJNS5_IJNSA_ILi128EEESG_SH_EEENS5_IJNST_IS1J_SC_EENST_ISH_SC_EEEEESJ_SK_SJ_SK_NS1E_6fusion15FusionCallbacksIS1I_NS1O_17LinearCombinationISJ_fSJ_fLNS_15FloatRoundStyleE2EEES1K_S1N_JEEENS4_5SM1004TMEM4LOAD26SM100_TMEM_LOAD_32dp32b32xENS4_13SM90_TMA_LOADES1B_NS4_39AutoVectorizingCopyWithAssumedAlignmentILi128EEENS4_14SM90_TMA_STOREES1B_S20_S20_EEEvvEEEEvNT_6ParamsE --------------------------
	.section	.nv.shared._ZN7cutlass13device_kernelINS_4gemm6kernel13GemmUniversalIN4cute5tupleIJiiiiEEENS1_10collective13CollectiveMmaINS1_35MainloopSm100TmaUmmaWarpSpecializedILi4ELi2ELi4ENS5_IJNS4_1CILi2EEENSA_ILi1EEESC_EEEEENS5_IJNSA_ILi256EEENSA_ILi64EEENSA_ILi32EEEEEENS_6half_tENS5_IJlSC_lEEESJ_SK_NS4_8TiledMMAINS4_8MMA_AtomIJNS4_26SM100_MMA_F16BF16_2x1SM_SSISJ_SJ_fLi256ELi64ELNS4_4UMMA5MajorE0ELSP_0ELNSO_7ScaleInE0ELSQ_0EEEEEENS4_6LayoutINS5_IJSC_SC_SC_EEENS5_IJNSA_ILi0EEESV_SV_EEEEENS5_IJNS4_10UnderscoreESY_SY_EEEEENS4_18SM100_TMA_2SM_LOADENS4_14ComposedLayoutINS4_7SwizzleILi2ELi4ELi3EEENS4_18smem_ptr_flag_bitsILi16EEENST_INS5_IJNSA_ILi8EEESH_EEENS5_IJSH_SC_EEEEEEEvNS4_8identityES11_S1B_vS1C_EENS_8epilogue10collective18CollectiveEpilogueINS1E_23Sm100TmaWarpSpecializedILi3ELi2ELi32ELb1ELb0EEEJNS5_IJNSA_ILi128EEESG_SH_EEENS5_IJNST_IS1J_SC_EENST_ISH_SC_EEEEESJ_SK_SJ_SK_NS1E_6fusion15FusionCallbacksIS1I_NS1O_17LinearCombinationISJ_fSJ_fLNS_15FloatRoundStyleE2EEES1K_S1N_JEEENS4_5SM1004TMEM4LOAD26SM100_TMEM_LOAD_32dp32b32xENS4_13SM90_TMA_LOADES1B_NS4_39AutoVectorizingCopyWithAssumedAlignmentILi128EEENS4_14SM90_TMA_STOREES1B_S20_S20_EEEvvEEEEvNT_6ParamsE,"aw",@nobits
	.sectionflags	@""
	.align	16
	.zero		1024


//--------------------- .nv.shared.reserved.0     --------------------------
	.section	.nv.shared.reserved.0,"aw",@nobits
	.weak		__nv_reservedSMEM_offset_0_alias
	.size		__nv_reservedSMEM_offset_0_alias, 0, 64
	.other		__nv_reservedSMEM_offset_0_alias,@"STO_CUDA_RESERVED_SHARED STV_DEFAULT"
__nv_reservedSMEM_offset_0_alias:
	.zero		0
.nv.shared.reserved.0:
	.zero		64
	.weak		__nv_reservedSMEM_tcgen05_partition
	.type		__nv_reservedSMEM_tcgen05_partition,@object
	.size		__nv_reservedSMEM_tcgen05_partition,(.L_0 - __nv_reservedSMEM_tcgen05_partition)
__nv_reservedSMEM_tcgen05_partition:
	.zero		32
.L_0:


//--------------------- .nv.global                --------------------------
	.section	.nv.global,"aw",@nobits
.nv.global:
	.type		_ZN39_INTERNAL_4b0e0564_4_k_cu_78158464_68964cute1_E,@object
	.size		_ZN39_INTERNAL_4b0e0564_4_k_cu_78158464_68964cute1_E,(_ZN39_INTERNAL_4b0e0564_4_k_cu_78158464_68964cuda3std3__45__cpo6cbeginE - _ZN39_INTERNAL_4b0e0564_4_k_cu_78158464_68964cute1_E)
_ZN39_INTERNAL_4b0e0564_4_k_cu_78158464_68964cute1_E:
	.zero		1
	.type		_ZN39_INTERNAL_4b0e0564_4_k_cu_78158464_68964cuda3std3__45__cpo6cbeginE,@object
	.size		_ZN39_INTERNAL_4b0e0564_4_k_cu_78158464_68964cuda3std3__45__cpo6cbeginE,(_ZN39_INTERNAL_4b0e0564_4_k_cu_78158464_68964cuda3std3__48in_placeE - _ZN39_INTERNAL_4b0e0564_4_k_cu_78158464_68964cuda3std3__45__cpo6cbeginE)
_ZN39_INTERNAL_4b0e0564_4_k_cu_78158464_68964cuda3std3__45__cpo6cbeginE:
	.zero		1
	.type		_ZN39_INTERNAL_4b0e0564_4_k_cu_78158464_68964cuda3std3__48in_placeE,@object
	.size		_ZN39_INTERNAL_4b0e0564_4_k_cu_78158464_68964cuda3std3__48in_placeE,(_ZN39_INTERNAL_4b0e0564_4_k_cu_78158464_68964cuda3std6ranges3__45__cpo9iter_moveE - _ZN39_INTERNAL_4b0e0564_4_k_cu_78158464_68964cuda3std3__48in_placeE)
_ZN39_INTERNAL_4b0e0564_4_k_cu_78158464_68964cuda3std3__48in_placeE:
	.zero		1
	.type		_ZN39_INTERNAL_4b0e0564_4_k_cu_78158464_68964cuda3std6ranges3__45__cpo9iter_moveE,@object
	.size		_ZN39_INTERNAL_4b0e0564_4_k_cu_78158464_68964cuda3std6ranges3__45__cpo9iter_moveE,(_ZN39_INTERNAL_4b0e0564_4_k_cu_78158464_68964cuda3std3__45__cpo5beginE - _ZN39_INTERNAL_4b0e0564_4_k_cu_78158464_68964cuda3std6ranges3__45__cpo9iter_moveE)
_ZN39_INTERNAL_4b0e0564_4_k_cu_78158464_68964cuda3std6ranges3__45__cpo9iter_moveE:
	.zero		1
	.type		_ZN39_INTERNAL_4b0e0564_4_k_cu_78158464_68964cuda3std3__45__cpo5beginE,@object
	.size		_ZN39_INTERNAL_4b0e0564_4_k_cu_78158464_68964cuda3std3__45__cpo5beginE,(_ZN39_INTERNAL_4b0e0564_4_k_cu_78158464_68964cuda3std3__441_GLOBAL__N__4b0e0564_4_k_cu_78158464_68966ignoreE - _ZN39_INTERNAL_4b0e0564_4_k_cu_78158464_68964cuda3std3__45__cpo5beginE)
_ZN39_INTERNAL_4b0e0564_4_k_cu_78158464_68964cuda3std3__45__cpo5beginE:
	.zero		1
	.type		_ZN39_INTERNAL_4b0e0564_4_k_cu_78158464_68964cuda3std3__441_GLOBAL__N__4b0e0564_4_k_cu_78158464_68966ignoreE,@object
	.size		_ZN39_INTERNAL_4b0e0564_4_k_cu_78158464_68964cuda3std3__441_GLOBAL__N__4b0e0564_4_k_cu_78158464_68966ignoreE,(_ZN39_INTERNAL_4b0e0564_4_k_cu_78158464_68964cute7productE - _ZN39_INTERNAL_4b0e0564_4_k_cu_78158464_68964cuda3std3__441_GLOBAL__N__4b0e0564_4_k_cu_78158464_68966ignoreE)
_ZN39_INTERNAL_4b0e0564_4_k_cu_78158464_68964cuda3std3__441_GLOBAL__N__4b0e0564_4_k_cu_78158464_68966ignoreE:
	.zero		1
	.type		_ZN39_INTERNAL_4b0e0564_4_k_cu_78158464_68964cute7productE,@object
	.size		_ZN39_INTERNAL_4b0e0564_4_k_cu_78158464_68964cute7productE,(_ZN39_INTERNAL_4b0e0564_4_k_cu_78158464_68964cuda3std3__45__cpo3endE - _ZN39_INTERNAL_4b0e0564_4_k_cu_78158464_68964cute7productE)
_ZN39_INTERNAL_4b0e0564_4_k_cu_78158464_68964cute7productE:
	.zero		1
	.type		_ZN39_INTERNAL_4b0e0564_4_k_cu_78158464_68964cuda3std3__45__cpo3endE,@object
	.size		_ZN39_INTERNAL_4b0e0564_4_k_cu_78158464_68964cuda3std3__45__cpo3endE,(_ZN39_INTERNAL_4b0e0564_4_k_cu_78158464_68964cuda3std3__419piecewise_constructE - _ZN39_INTERNAL_4b0e0564_4_k_cu_78158464_68964cuda3std3__45__cpo3endE)
_ZN39_INTERNAL_4b0e0564_4_k_cu_78158464_68964cuda3std3__45__cpo3endE:
	.zero		1
	.type		_ZN39_INTERNAL_4b0e0564_4_k_cu_78158464_68964cuda3std3__419piecewise_constructE,@object
	.size		_ZN39_INTERNAL_4b0e0564_4_k_cu_78158464_68964cuda3std3__419piecewise_constructE,(_ZN39_INTERNAL_4b0e0564_4_k_cu_78158464_68964cuda3std3__45__cpo4cendE - _ZN39_INTERNAL_4b0e0564_4_k_cu_78158464_68964cuda3std3__419piecewise_constructE)
_ZN39_INTERNAL_4b0e0564_4_k_cu_78158464_68964cuda3std3__419piecewise_constructE:
	.zero		1
	.type		_ZN39_INTERNAL_4b0e0564_4_k_cu_78158464_68964cuda3std3__45__cpo4cendE,@object
	.size		_ZN39_INTERNAL_4b0e0564_4_k_cu_78158464_68964cuda3std3__45__cpo4cendE,(_ZN39_INTERNAL_4b0e0564_4_k_cu_78158464_68964cuda3std6ranges3__45__cpo4swapE - _ZN39_INTERNAL_4b0e0564_4_k_cu_78158464_68964cuda3std3__45__cpo4cendE)
_ZN39_INTERNAL_4b0e0564_4_k_cu_78158464_68964cuda3std3__45__cpo4cendE:
	.zero		1
	.type		_ZN39_INTERNAL_4b0e0564_4_k_cu_78158464_68964cuda3std6ranges3__45__cpo4swapE,@object
	.size		_ZN39_INTERNAL_4b0e0564_4_k_cu_78158464_68964cuda3std6ranges3__45__cpo4swapE,(.L_10 - _ZN39_INTERNAL_4b0e0564_4_k_cu_78158464_68964cuda3std6ranges3__45__cpo4swapE)
_ZN39_INTERNAL_4b0e0564_4_k_cu_78158464_68964cuda3std6ranges3__45__cpo4swapE:
	.zero		1
.L_10:


//--------------------- .nv.constant0._ZN7cutlass13device_kernelINS_4gemm6kernel13GemmUniversalIN4cute5tupleIJiiiiEEENS1_10collective13CollectiveMmaINS1_35MainloopSm100TmaUmmaWarpSpecializedILi4ELi2ELi4ENS5_IJNS4_1CILi2EEENSA_ILi1EEESC_EEEEENS5_IJNSA_ILi256EEENSA_ILi64EEENSA_ILi32EEEEEENS_6half_tENS5_IJlSC_lEEESJ_SK_NS4_8TiledMMAINS4_8MMA_AtomIJNS4_26SM100_MMA_F16BF16_2x1SM_SSISJ_SJ_fLi256ELi64ELNS4_4UMMA5MajorE0ELSP_0ELNSO_7ScaleInE0ELSQ_0EEEEEENS4_6LayoutINS5_IJSC_SC_SC_EEENS5_IJNSA_ILi0EEESV_SV_EEEEENS5_IJNS4_10UnderscoreESY_SY_EEEEENS4_18SM100_TMA_2SM_LOADENS4_14ComposedLayoutINS4_7SwizzleILi2ELi4ELi3EEENS4_18smem_ptr_flag_bitsILi16EEENST_INS5_IJNSA_ILi8EEESH_EEENS5_IJSH_SC_EEEEEEEvNS4_8identityES11_S1B_vS1C_EENS_8epilogue10collective18CollectiveEpilogueINS1E_23Sm100TmaWarpSpecializedILi3ELi2ELi32ELb1ELb0EEEJNS5_IJNSA_ILi128EEESG_SH_EEENS5_IJNST_IS1J_SC_EENST_ISH_SC_EEEEESJ_SK_SJ_SK_NS1E_6fusion15FusionCallbacksIS1I_NS1O_17LinearCombinationISJ_fSJ_fLNS_15FloatRoundStyleE2EEES1K_S1N_JEEENS4_5SM1004TMEM4LOAD26SM100_TMEM_LOAD_32dp32b32xENS4_13SM90_TMA_LOADES1B_NS4_39AutoVectorizingCopyWithAssumedAlignmentILi128EEENS4_14SM90_TMA_STOREES1B_S20_S20_EEEvvEEEEvNT_6ParamsE --------------------------
	.section	.nv.constant0._ZN7cutlass13device_kernelINS_4gemm6kernel13GemmUniversalIN4cute5tupleIJiiiiEEENS1_10collective13CollectiveMmaINS1_35MainloopSm100TmaUmmaWarpSpecializedILi4ELi2ELi4ENS5_IJNS4_1CILi2EEENSA_ILi1EEESC_EEEEENS5_IJNSA_ILi256EEENSA_ILi64EEENSA_ILi32EEEEEENS_6half_tENS5_IJlSC_lEEESJ_SK_NS4_8TiledMMAINS4_8MMA_AtomIJNS4_26SM100_MMA_F16BF16_2x1SM_SSISJ_SJ_fLi256ELi64ELNS4_4UMMA5MajorE0ELSP_0ELNSO_7ScaleInE0ELSQ_0EEEEEENS4_6LayoutINS5_IJSC_SC_SC_EEENS5_IJNSA_ILi0EEESV_SV_EEEEENS5_IJNS4_10UnderscoreESY_SY_EEEEENS4_18SM100_TMA_2SM_LOADENS4_14ComposedLayoutINS4_7SwizzleILi2ELi4ELi3EEENS4_18smem_ptr_flag_bitsILi16EEENST_INS5_IJNSA_ILi8EEESH_EEENS5_IJSH_SC_EEEEEEEvNS4_8identityES11_S1B_vS1C_EENS_8epilogue10collective18CollectiveEpilogueINS1E_23Sm100TmaWarpSpecializedILi3ELi2ELi32ELb1ELb0EEEJNS5_IJNSA_ILi128EEESG_SH_EEENS5_IJNST_IS1J_SC_EENST_ISH_SC_EEEEESJ_SK_SJ_SK_NS1E_6fusion15FusionCallbacksIS1I_NS1O_17LinearCombinationISJ_fSJ_fLNS_15FloatRoundStyleE2EEES1K_S1N_JEEENS4_5SM1004TMEM4LOAD26SM100_TMEM_LOAD_32dp32b32xENS4_13SM90_TMA_LOADES1B_NS4_39AutoVectorizingCopyWithAssumedAlignmentILi128EEENS4_14SM90_TMA_STOREES1B_S20_S20_EEEvvEEEEvNT_6ParamsE,"a",@progbits
	.sectionflags	@""
	.align	4
.nv.constant0._ZN7cutlass13device_kernelINS_4gemm6kernel13GemmUniversalIN4cute5tupleIJiiiiEEENS1_10collective13CollectiveMmaINS1_35MainloopSm100TmaUmmaWarpSpecializedILi4ELi2ELi4ENS5_IJNS4_1CILi2EEENSA_ILi1EEESC_EEEEENS5_IJNSA_ILi256EEENSA_ILi64EEENSA_ILi32EEEEEENS_6half_tENS5_IJlSC_lEEESJ_SK_NS4_8TiledMMAINS4_8MMA_AtomIJNS4_26SM100_MMA_F16BF16_2x1SM_SSISJ_SJ_fLi256ELi64ELNS4_4UMMA5MajorE0ELSP_0ELNSO_7ScaleInE0ELSQ_0EEEEEENS4_6LayoutINS5_IJSC_SC_SC_EEENS5_IJNSA_ILi0EEESV_SV_EEEEENS5_IJNS4_10UnderscoreESY_SY_EEEEENS4_18SM100_TMA_2SM_LOADENS4_14ComposedLayoutINS4_7SwizzleILi2ELi4ELi3EEENS4_18smem_ptr_flag_bitsILi16EEENST_INS5_IJNSA_ILi8EEESH_EEENS5_IJSH_SC_EEEEEEEvNS4_8identityES11_S1B_vS1C_EENS_8epilogue10collective18CollectiveEpilogueINS1E_23Sm100TmaWarpSpecializedILi3ELi2ELi32ELb1ELb0EEEJNS5_IJNSA_ILi128EEESG_SH_EEENS5_IJNST_IS1J_SC_EENST_ISH_SC_EEEEESJ_SK_SJ_SK_NS1E_6fusion15FusionCallbacksIS1I_NS1O_17LinearCombinationISJ_fSJ_fLNS_15FloatRoundStyleE2EEES1K_S1N_JEEENS4_5SM1004TMEM4LOAD26SM100_TMEM_LOAD_32dp32b32xENS4_13SM90_TMA_LOADES1B_NS4_39AutoVectorizingCopyWithAssumedAlignmentILi128EEENS4_14SM90_TMA_STOREES1B_S20_S20_EEEvvEEEEvNT_6ParamsE:
	.zero		2944


//--------------------- SYMBOLS --------------------------

	.type		.nv.reservedSmem.offset0,@object
	.size		.nv.reservedSmem.offset0,0x4
	.type		.nv.reservedSmem.cap,@object
	.size		.nv.reservedSmem.cap,0x4
	.type		__assertfail,@function
